def matmul_kernel(
    a_ptr,
    b_ptr,
    c_ptr,
    M,
    N,
    K,
    stride_am,
    stride_ak,
    stride_bk,
    stride_bn,
    stride_cm,
    stride_cn,
    BLOCK_M: tl.constexpr,
    BLOCK_N: tl.constexpr,
    BLOCK_K: tl.constexpr,
    GROUP_M: tl.constexpr,
):
    pid = tl.program_id(axis=0)
    num_pid_m = tl.cdiv(M, BLOCK_M)
    num_pid_n = tl.cdiv(N, BLOCK_N)
    num_pid_in_group = GROUP_M * num_pid_n
    group_id = pid // num_pid_in_group
    first_pid_m = group_id * GROUP_M
    group_size_m = min(num_pid_m - first_pid_m, GROUP_M)
    pid_m = first_pid_m + ((pid % num_pid_in_group) % group_size_m)
    pid_n = (pid % num_pid_in_group) // group_size_m

    offs_am = (pid_m * BLOCK_M + tl.arange(0, BLOCK_M)) % M
    offs_bn = (pid_n * BLOCK_N + tl.arange(0, BLOCK_N)) % N
    offs_k = tl.arange(0, BLOCK_K)
    a_ptrs = a_ptr + offs_am[:, None] * stride_am + offs_k[None, :] * stride_ak
    b_ptrs = b_ptr + offs_k[:, None] * stride_bk + offs_bn[None, :] * stride_bn

    acc = tl.zeros((BLOCK_M, BLOCK_N), dtype=tl.float32)
    for kk in range(0, tl.cdiv(K, BLOCK_K)):
        a = tl.load(a_ptrs, mask=offs_k[None, :] < K - kk * BLOCK_K, other=0.0)
        b = tl.load(b_ptrs, mask=offs_k[:, None] < K - kk * BLOCK_K, other=0.0)
        acc = tl.dot(a, b, acc)
        a_ptrs += BLOCK_K * stride_ak
        b_ptrs += BLOCK_K * stride_bk

    c = acc.to(c_ptr.dtype.element_ty)
    offs_cm = pid_m * BLOCK_M + tl.arange(0, BLOCK_M)
    offs_cn = pid_n * BLOCK_N + tl.arange(0, BLOCK_N)
    c_ptrs = c_ptr + offs_cm[:, None] * stride_cm + offs_cn[None, :] * stride_cn
    mask = (offs_cm[:, None] < M) & (offs_cn[None, :] < N)
    tl.store(c_ptrs, c, mask=mask)

# config = {"BLOCK_K": 64, "BLOCK_M": 64, "BLOCK_N": 64, "GROUP_M": 8, "arch": "sm_100", "dtype": "fp32", "num_ctas": 1, "num_stages": 6, "num_warps": 4}
# arch = sm_100


// ===== COMPILED SASS (sm_100a) =====

	.target	sm_100a

	.elftype	@"ET_EXEC"


//--------------------- .note.nv.tkinfo           --------------------------
	.section	.note.nv.tkinfo,"",@"SHT_NOTE"
	.sectionflags	@"SHF_NOTE_NV_TKINFO"
	.tkinfo
        /*0018*/ 	.word	0x00000081
        /*0030*/ 	.string	""
        /*0030*/ 	.string	"ptxas-blackwell"
        /*0030*/ 	.string	"Cuda compilation tools, release 12.9, V12.9.86"
        /*0030*/ 	.string	"Build cuda_12.9.r12.9/compiler.36037853_0"
        /*0030*/ 	.string	"-v  -suppress-debug-info  -lineinfo  -arch sm_100a "



//--------------------- .note.nv.cuver            --------------------------
	.section	.note.nv.cuver,"",@"SHT_NOTE"
	.sectionflags	@"SHF_NOTE_NV_CUVER"
        /*0018*/ 	.short	0x0001
        /*001a*/ 	.short	0x0064
        /*001c*/ 	.short	0x0001
        /*001e*/ 	.short	0x0000
        /*0020*/ 	.short	0x0001
        /*0022*/ 	.short	0x0000


//--------------------- .nv.info                  --------------------------
	.section	.nv.info,"",@"SHT_CUDA_INFO"
	.align	4


	//----- nvinfo : EIATTR_REGCOUNT
	.align		4
        /*0000*/ 	.byte	0x04, 0x2f
        /*0002*/ 	.short	(.L_4 - .L_3)
	.align		4
.L_3:
        /*0004*/ 	.word	index@(matmul_kernel)
        /*0008*/ 	.word	0x000000ff


	//----- nvinfo : EIATTR_FRAME_SIZE
	.align		4
.L_4:
        /*000c*/ 	.byte	0x04, 0x11
        /*000e*/ 	.short	(.L_6 - .L_5)
	.align		4
.L_5:
        /*0010*/ 	.word	index@($__internal_2_$__cuda_sm10x_tcgen05_guardrail_trap_unallocated_columns_being_dealloced)
        /*0014*/ 	.word	0x00000060


	//----- nvinfo : EIATTR_FRAME_SIZE
	.align		4
.L_6:
        /*0018*/ 	.byte	0x04, 0x11
        /*001a*/ 	.short	(.L_8 - .L_7)
	.align		4
.L_7:
        /*001c*/ 	.word	index@($__internal_1_$__cuda_sm10x_tcgen05_guardrail_trap_phase_invalid_during_alloc)
        /*0020*/ 	.word	0x00000060


	//----- nvinfo : EIATTR_FRAME_SIZE
	.align		4
.L_8:
        /*0024*/ 	.byte	0x04, 0x11
        /*0026*/ 	.short	(.L_10 - .L_9)
	.align		4
.L_9:
        /*0028*/ 	.word	index@($__internal_0_$__cuda_sm10x_tcgen05_guardrail_trap_col_being_dealloced_not_returned_by_alloc)
        /*002c*/ 	.word	0x00000060


	//----- nvinfo : EIATTR_FRAME_SIZE
	.align		4
.L_10:
        /*0030*/ 	.byte	0x04, 0x11
        /*0032*/ 	.short	(.L_12 - .L_11)
	.align		4
.L_11:
        /*0034*/ 	.word	index@(matmul_kernel)
        /*0038*/ 	.word	0x00000060


	//----- nvinfo : EIATTR_MIN_STACK_SIZE
	.align		4
.L_12:
        /*003c*/ 	.byte	0x04, 0x12
        /*003e*/ 	.short	(.L_14 - .L_13)
	.align		4
.L_13:
        /*0040*/ 	.word	index@(matmul_kernel)
        /*0044*/ 	.word	0x00000060
.L_14:


//--------------------- .nv.info.matmul_kernel    --------------------------
	.section	.nv.info.matmul_kernel,"",@"SHT_CUDA_INFO"
	.sectionflags	@""
	.align	4


	//----- nvinfo : EIATTR_CUDA_API_VERSION
	.align		4
        /*0000*/ 	.byte	0x04, 0x37
        /*0002*/ 	.short	(.L_16 - .L_15)
.L_15:
        /*0004*/ 	.word	0x00000081


	//----- nvinfo : EIATTR_KPARAM_INFO
	.align		4
.L_16:
        /*0008*/ 	.byte	0x04, 0x17
        /*000a*/ 	.short	(.L_18 - .L_17)
.L_17:
        /*000c*/ 	.word	0x00000000
        /*0010*/ 	.short	0x000d
        /*0012*/ 	.short	0x0048
        /*0014*/ 	.byte	0x00, 0xf4, 0x21, 0x00


	//----- nvinfo : EIATTR_KPARAM_INFO
	.align		4
.L_18:
        /*0018*/ 	.byte	0x04, 0x17
        /*001a*/ 	.short	(.L_20 - .L_19)
.L_19:
        /*001c*/ 	.word	0x00000000
        /*0020*/ 	.short	0x000c
        /*0022*/ 	.short	0x0040
        /*0024*/ 	.byte	0x00, 0xf4, 0x21, 0x00


	//----- nvinfo : EIATTR_KPARAM_INFO
	.align		4
.L_20:
        /*0028*/ 	.byte	0x04, 0x17
        /*002a*/ 	.short	(.L_22 - .L_21)
.L_21:
        /*002c*/ 	.word	0x00000000
        /*0030*/ 	.short	0x000b
        /*0032*/ 	.short	0x0038
        /*0034*/ 	.byte	0x00, 0xf0, 0x11, 0x00


	//----- nvinfo : EIATTR_KPARAM_INFO
	.align		4
.L_22:
        /*0038*/ 	.byte	0x04, 0x17
        /*003a*/ 	.short	(.L_24 - .L_23)
.L_23:
        /*003c*/ 	.word	0x00000000
        /*0040*/ 	.short	0x000a
        /*0042*/ 	.short	0x0034
        /*0044*/ 	.byte	0x00, 0xf0, 0x11, 0x00


	//----- nvinfo : EIATTR_KPARAM_INFO
	.align		4
.L_24:
        /*0048*/ 	.byte	0x04, 0x17
        /*004a*/ 	.short	(.L_26 - .L_25)
.L_25:
        /*004c*/ 	.word	0x00000000
        /*0050*/ 	.short	0x0009
        /*0052*/ 	.short	0x0030
        /*0054*/ 	.byte	0x00, 0xf0, 0x11, 0x00


	//----- nvinfo : EIATTR_KPARAM_INFO
	.align		4
.L_26:
        /*0058*/ 	.byte	0x04, 0x17
        /*005a*/ 	.short	(.L_28 - .L_27)
.L_27:
        /*005c*/ 	.word	0x00000000
        /*0060*/ 	.short	0x0008
        /*0062*/ 	.short	0x002c
        /*0064*/ 	.byte	0x00, 0xf0, 0x11, 0x00


	//----- nvinfo : EIATTR_KPARAM_INFO
	.align		4
.L_28:
        /*0068*/ 	.byte	0x04, 0x17
        /*006a*/ 	.short	(.L_30 - .L_29)
.L_29:
        /*006c*/ 	.word	0x00000000
        /*0070*/ 	.short	0x0007
        /*0072*/ 	.short	0x0028
        /*0074*/ 	.byte	0x00, 0xf0, 0x11, 0x00


	//----- nvinfo : EIATTR_KPARAM_INFO
	.align		4
.L_30:
        /*0078*/ 	.byte	0x04, 0x17
        /*007a*/ 	.short	(.L_32 - .L_31)
.L_31:
        /*007c*/ 	.word	0x00000000
        /*0080*/ 	.short	0x0006
        /*0082*/ 	.short	0x0024
        /*0084*/ 	.byte	0x00, 0xf0, 0x11, 0x00


	//----- nvinfo : EIATTR_KPARAM_INFO
	.align		4
.L_32:
        /*0088*/ 	.byte	0x04, 0x17
        /*008a*/ 	.short	(.L_34 - .L_33)
.L_33:
        /*008c*/ 	.word	0x00000000
        /*0090*/ 	.short	0x0005
        /*0092*/ 	.short	0x0020
        /*0094*/ 	.byte	0x00, 0xf0, 0x11, 0x00


	//----- nvinfo : EIATTR_KPARAM_INFO
	.align		4
.L_34:
        /*0098*/ 	.byte	0x04, 0x17
        /*009a*/ 	.short	(.L_36 - .L_35)
.L_35:
        /*009c*/ 	.word	0x00000000
        /*00a0*/ 	.short	0x0004
        /*00a2*/ 	.short	0x001c
        /*00a4*/ 	.byte	0x00, 0xf0, 0x11, 0x00


	//----- nvinfo : EIATTR_KPARAM_INFO
	.align		4
.L_36:
        /*00a8*/ 	.byte	0x04, 0x17
        /*00aa*/ 	.short	(.L_38 - .L_37)
.L_37:
        /*00ac*/ 	.word	0x00000000
        /*00b0*/ 	.short	0x0003
        /*00b2*/ 	.short	0x0018
        /*00b4*/ 	.byte	0x00, 0xf0, 0x11, 0x00


	//----- nvinfo : EIATTR_KPARAM_INFO
	.align		4
.L_38:
        /*00b8*/ 	.byte	0x04, 0x17
        /*00ba*/ 	.short	(.L_40 - .L_39)
.L_39:
        /*00bc*/ 	.word	0x00000000
        /*00c0*/ 	.short	0x0002
        /*00c2*/ 	.short	0x0010
        /*00c4*/ 	.byte	0x00, 0xf4, 0x21, 0x00


	//----- nvinfo : EIATTR_KPARAM_INFO
	.align		4
.L_40:
        /*00c8*/ 	.byte	0x04, 0x17
        /*00ca*/ 	.short	(.L_42 - .L_41)
.L_41:
        /*00cc*/ 	.word	0x00000000
        /*00d0*/ 	.short	0x0001
        /*00d2*/ 	.short	0x0008
        /*00d4*/ 	.byte	0x00, 0xf4, 0x21, 0x00


	//----- nvinfo : EIATTR_KPARAM_INFO
	.align		4
.L_42:
        /*00d8*/ 	.byte	0x04, 0x17
        /*00da*/ 	.short	(.L_44 - .L_43)
.L_43:
        /*00dc*/ 	.word	0x00000000
        /*00e0*/ 	.short	0x0000
        /*00e2*/ 	.short	0x0000
        /*00e4*/ 	.byte	0x00, 0xf4, 0x21, 0x00


	//----- nvinfo : EIATTR_AT_ENTRY_FRAGMENTS
	.align		4
.L_44:
        /*00e8*/ 	.byte	0x04, 0x4f
        /*00ea*/ 	.short	(.L_46 - .L_45)


	//   ....[0]....
.L_45:
        /*00ec*/ 	.word	0x00000004


	//----- nvinfo : EIATTR_RESERVED_SMEM_USED
	.align		4
.L_46:
        /*00f0*/ 	.byte	0x01, 0x41
	.zero		2


	//----- nvinfo : EIATTR_SPARSE_MMA_MASK
	.align		4
        /*00f4*/ 	.byte	0x03, 0x50
        /*00f6*/ 	.short	0x0000


	//----- nvinfo : EIATTR_TCGEN05_1CTA_USED
	.align		4
        /*00f8*/ 	.byte	0x01, 0x51
	.zero		2


	//----- nvinfo : EIATTR_MAXREG_COUNT
	.align		4
        /*00fc*/ 	.byte	0x03, 0x1b
        /*00fe*/ 	.short	0x00ff


	//----- nvinfo : EIATTR_NUM_BARRIERS
	.align		4
        /*0100*/ 	.byte	0x02, 0x4c
        /*0102*/ 	.byte	0x01
	.zero		1


	//----- nvinfo : EIATTR_ANNOTATIONS
	.align		4
        /*0104*/ 	.byte	0x04, 0x55
        /*0106*/ 	.short	(.L_48 - .L_47)


	//   ....[0]....
.L_47:
        /*0108*/ 	.word	0x00000001
        /*010c*/ 	.byte	0x60, 0x0c, 0x00, 0x00, 0x01, 0x00, 0x00, 0x00, 0x00, 0x0d, 0x00, 0x00, 0x01, 0x00, 0x00, 0x00
        /* <DEDUP_REMOVED lines=21> */
        /*026c*/ 	.byte	0x00, 0xda, 0x00, 0x00, 0x01, 0x00, 0x00, 0x00, 0x10, 0xda, 0x00, 0x00


	//----- nvinfo : EIATTR_INT_WARP_WIDE_INSTR_OFFSETS
	.align		4
.L_48:
        /*0278*/ 	.byte	0x04, 0x31
        /*027a*/ 	.short	(.L_50 - .L_49)


	//   ....[0]....
.L_49:
        /*027c*/ 	.word	0x000040b0


	//   ....[1]....
        /*0280*/ 	.word	0x000040d0


	//   ....[2]....
        /*0284*/ 	.word	0x00004150


	//   ....[3]....
        /*0288*/ 	.word	0x0000e3d0


	//   ....[4]....
        /*028c*/ 	.word	0x0000e420


	//----- nvinfo : EIATTR_COOP_GROUP_MASK_REGIDS
	.align		4
.L_50:
        /*0290*/ 	.byte	0x04, 0x29
        /*0292*/ 	.short	(.L_52 - .L_51)


	//   ....[0]....
.L_51:
        /*0294*/ 	.word	0xffffffff


	//   ....[1]....
        /*0298*/ 	.word	0xffffffff


	//   ....[2]....
        /*029c*/ 	.word	0xffffffff


	//   ....[3]....
        /*02a0*/ 	.word	0xffffffff


	//----- nvinfo : EIATTR_COOP_GROUP_INSTR_OFFSETS
	.align		4
.L_52:
        /*02a4*/ 	.byte	0x04, 0x28
        /*02a6*/ 	.short	(.L_54 - .L_53)


	//   ....[0]....
.L_53:
        /*02a8*/ 	.word	0x00000070


	//   ....[1]....
        /*02ac*/ 	.word	0x00000330


	//   ....[2]....
        /*02b0*/ 	.word	0x0000e260


	//   ....[3]....
        /*02b4*/ 	.word	0x0000e4d0


	//----- nvinfo : EIATTR_VRC_CTA_INIT_COUNT
	.align		4
.L_54:
        /*02b8*/ 	.byte	0x02, 0x4a
        /*02ba*/ 	.byte	0x80
	.zero		1


	//----- nvinfo : EIATTR_MBARRIER_INSTR_OFFSETS
	.align		4
        /*02bc*/ 	.byte	0x04, 0x39
        /*02be*/ 	.short	(.L_56 - .L_55)


	//   ....[0]....
.L_55:
        /*02c0*/ 	.word	0x000041a0
        /*02c4*/ 	.word	0x000000ff
        /*02c8*/ 	.word	0x00000000
        /*02cc*/ 	.short	0x0100
        /*02ce*/ 	.byte	0x0a
	.zero		1


	//   ....[1]....
        /*02d0*/ 	.word	0x000041c0
        /*02d4*/ 	.word	0x000000ff
        /*02d8*/ 	.word	0x00030008
        /*02dc*/ 	.short	0x0100
        /*02de*/ 	.byte	0x0c
	.zero		1


	//   ....[2]....
        /*02e0*/ 	.word	0x0000b8c0
        /*02e4*/ 	.word	0x000000ff
        /*02e8*/ 	.word	0x00000000
        /*02ec*/ 	.short	0x010a
        /*02ee*/ 	.byte	0x1b
	.zero		1


	//   ....[3]....
        /*02f0*/ 	.word	0x0000d1e0
        /*02f4*/ 	.word	0x000000ff
        /*02f8*/ 	.word	0x00000000
        /*02fc*/ 	.short	0x010a
        /*02fe*/ 	.byte	0x0a
	.zero		1


	//   ....[4]....
        /*0300*/ 	.word	0x0000d300
        /*0304*/ 	.word	0x000000ff
        /*0308*/ 	.word	0x00030000
        /*030c*/ 	.short	0x0108
        /*030e*/ 	.byte	0x0c
	.zero		1


	//   ....[5]....
        /*0310*/ 	.word	0x0000d390
        /*0314*/ 	.word	0x000000ff
        /*0318*/ 	.word	0x00030008
        /*031c*/ 	.short	0x0108
        /*031e*/ 	.byte	0x0c
	.zero		1


	//   ....[6]....
        /*0320*/ 	.word	0x0000e4f0
        /*0324*/ 	.word	0x000000ff
        /*0328*/ 	.word	0x00000000
        /*032c*/ 	.short	0x010a
        /*032e*/ 	.byte	0x1b
	.zero		1


	//   ....[7]....
        /*0330*/ 	.word	0x0000e520
        /*0334*/ 	.word	0x000000ff
        /*0338*/ 	.word	0x00000000
        /*033c*/ 	.short	0x010a
        /*033e*/ 	.byte	0x0a
	.zero		1


	//----- nvinfo : EIATTR_NUM_MBARRIERS
	.align		4
.L_56:
        /*0340*/ 	.byte	0x03, 0x38
        /*0342*/ 	.short	0x0002


	//----- nvinfo : EIATTR_EXIT_INSTR_OFFSETS
	.align		4
        /*0344*/ 	.byte	0x04, 0x1c
        /*0346*/ 	.short	(.L_58 - .L_57)


	//   ....[0]....
.L_57:
        /*0348*/ 	.word	0x0000e4e0


	//----- nvinfo : EIATTR_REQNTID
	.align		4
.L_58:
        /*034c*/ 	.byte	0x04, 0x10
        /*034e*/ 	.short	(.L_60 - .L_59)
.L_59:
        /*0350*/ 	.word	0x00000080
        /*0354*/ 	.word	0x00000001
        /*0358*/ 	.word	0x00000001


	//----- nvinfo : EIATTR_CRS_STACK_SIZE
	.align		4
.L_60:
        /*035c*/ 	.byte	0x04, 0x1e
        /*035e*/ 	.short	(.L_62 - .L_61)
.L_61:
        /*0360*/ 	.word	0x00000000


	//----- nvinfo : EIATTR_CBANK_PARAM_SIZE
	.align		4
.L_62:
        /*0364*/ 	.byte	0x03, 0x19
        /*0366*/ 	.short	0x0050


	//----- nvinfo : EIATTR_PARAM_CBANK
	.align		4
        /*0368*/ 	.byte	0x04, 0x0a
        /*036a*/ 	.short	(.L_64 - .L_63)
	.align		4
.L_63:
        /*036c*/ 	.word	index@(.nv.constant0.matmul_kernel)
        /*0370*/ 	.short	0x0380
        /*0372*/ 	.short	0x0050


	//----- nvinfo : EIATTR_SW_WAR
	.align		4
.L_64:
        /*0374*/ 	.byte	0x04, 0x36
        /*0376*/ 	.short	(.L_66 - .L_65)
.L_65:
        /*0378*/ 	.word	0x00000008
.L_66:


//--------------------- .nv.compat                --------------------------
	.section	.nv.compat,"",@"SHT_CUDA_COMPAT_INFO"
	.align	4
        /*0000*/ 	.byte	0x02, 0x02, 0x02, 0x00, 0x02, 0x05, 0x05, 0x00, 0x02, 0x03, 0x00, 0x00, 0x02, 0x06, 0x01, 0x00


//--------------------- .nv.callgraph             --------------------------
	.section	.nv.callgraph,"",@"SHT_CUDA_CALLGRAPH"
	.align	4
	.sectionentsize	8
	.align		4
        /*0000*/ 	.word	0x00000000
	.align		4
        /*0004*/ 	.word	0xffffffff
	.align		4
        /*0008*/ 	.word	0x00000000
	.align		4
        /*000c*/ 	.word	0xfffffffe
	.align		4
        /*0010*/ 	.word	0x00000000
	.align		4
        /*0014*/ 	.word	0xfffffffd
	.align		4
        /*0018*/ 	.word	0x00000000
	.align		4
        /*001c*/ 	.word	0xfffffffc


//--------------------- .text.matmul_kernel       --------------------------
	.section	.text.matmul_kernel,"ax",@progbits
	.align	128
        .global         matmul_kernel
        .type           matmul_kernel,@function
        .size           matmul_kernel,(.L_x_20 - matmul_kernel)
        .other          matmul_kernel,@"STO_CUDA_ENTRY STV_DEFAULT"
matmul_kernel:
.text.matmul_kernel:
[----:B------:R-:W1:Y:S01]  /*0000*/  LDC R1, c[0x0][0x37c] ;  /* 0x0000df00ff017b82 */ /* 0x000e620000000800 */
[----:B------:R-:W2:Y:S01]  /*0010*/  S2R R0, SR_TID.X ;  /* 0x0000000000007919 */ /* 0x000ea20000002100 */
[----:B-1----:R-:W-:Y:S01]  /*0020*/  VIADD R1, R1, 0xffffffa0 ;  /* 0xffffffa001017836 */ /* 0x002fe20000000000 */
[----:B--2---:R-:W-:-:S13]  /*0030*/  ISETP.GE.U32.AND P0, PT, R0, 0x20, PT ;  /* 0x000000200000780c */ /* 0x004fda0003f06070 */
[----:B------:R-:W-:Y:S02]  /*0040*/  VOTEU.ANY UP0, P0 ;  /* 0x0000000000ff7886 */ /* 0x000fe40000000100 */
[----:B------:R-:W-:Y:S05]  /*0050*/  BRA.U UP0, `(.L_x_0) ;  /* 0x0000000100b87547 */ /* 0x000fea000b800000 */
[----:B------:R-:W1:Y:S01]  /*0060*/  S2UR UR6, SR_CgaCtaId ;  /* 0x00000000000679c3 */ /* 0x000e620000008800 */
[----:B------:R-:W-:Y:S01]  /*0070*/  NOP ;  /* 0x0000000000007918 */ /* 0x000fe20000000000 */
[----:B------:R-:W-:Y:S02]  /*0080*/  UMOV UR4, 0x40 ;  /* 0x0000004000047882 */ /* 0x000fe40000000000 */
[----:B-1----:R-:W-:-:S09]  /*0090*/  ULEA UR4, UR6, UR4, 0x18 ;  /* 0x0000000406047291 */ /* 0x002fd2000f8ec0ff */
[----:B------:R-:W1:Y:S01]  /*00a0*/  LDS.U8 R0, [UR4] ;  /* 0x00000004ff007984 */ /* 0x000e620008000000 */
[----:B------:R-:W-:Y:S02]  /*00b0*/  UMOV UR4, 0x400 ;  /* 0x0000040000047882 */ /* 0x000fe40000000000 */
[----:B------:R-:W-:Y:S01]  /*00c0*/  ULEA UR4, UR6, UR4, 0x18 ;  /* 0x0000000406047291 */ /* 0x000fe2000f8ec0ff */
[----:B-1----:R-:W-:-:S13]  /*00d0*/  ISETP.NE.AND P0, PT, R0, RZ, PT ;  /* 0x000000ff0000720c */ /* 0x002fda0003f05270 */
[----:B------:R-:W-:Y:S05]  /*00e0*/  @P0 BRA `(.L_x_1) ;  /* 0x00000000007c0947 */ /* 0x000fea0003800000 */
[----:B------:R-:W-:-:S13]  /*00f0*/  ELECT P0, URZ, PT ;  /* 0x0000000000ff782f */ /* 0x000fda0003800000 */
[----:B------:R-:W-:Y:S05]  /*0100*/  @!P0 BRA `(.L_x_2) ;  /* 0x0000000000848947 */ /* 0x000fea0003800000 */
[----:B------:R-:W-:Y:S01]  /*0110*/  UMOV UR5, 0x2 ;  /* 0x0000000200057882 */ /* 0x000fe20000000000 */
[----:B------:R-:W-:Y:S02]  /*0120*/  IMAD.MOV.U32 R4, RZ, RZ, 0x1 ;  /* 0x00000001ff047424 */ /* 0x000fe400078e00ff */
[----:B------:R-:W-:Y:S02]  /*0130*/  IMAD.MOV.U32 R5, RZ, RZ, 0x3 ;  /* 0x00000003ff057424 */ /* 0x000fe400078e00ff */
[----:B------:R-:W-:Y:S04]  /*0140*/  DEPBAR.LE SB1, 0x36 ;  /* 0x00009d800000791a */ /* 0x000fe80000000000 */
[----:B------:R-:W1:Y:S02]  /*0150*/  UTCATOMSWS.FIND_AND_SET.ALIGN UP1, UR5, UR5 ;  /* 0x00000005000575e3 */ /* 0x000e640008020800 */
[----:B-1----:R-:W-:-:S04]  /*0160*/  PLOP3.LUT P0, PT, PT, PT, UP1, 0x80, 0x8 ;  /* 0x000000000008781c */ /* 0x002fc80003f0f018 */
[----:B------:R-:W-:-:S04]  /*0170*/  SEL R0, RZ, 0xffffffff, !P0 ;  /* 0xffffffffff007807 */ /* 0x000fc80004000000 */
[----:B------:R-:W-:Y:S01]  /*0180*/  ISETP.NE.AND P0, PT, R0, RZ, PT ;  /* 0x000000ff0000720c */ /* 0x000fe20003f05270 */
[----:B------:R-:W-:-:S12]  /*0190*/  IMAD.U32 R0, RZ, RZ, UR5 ;  /* 0x00000005ff007e24 */ /* 0x000fd8000f8e00ff */
[----:B------:R-:W-:Y:S05]  /*01a0*/  @P0 BRA `(.L_x_3) ;  /* 0x0000000000240947 */ /* 0x000fea0003800000 */
.L_x_4:
[----:B------:R-:W-:Y:S05]  /*01b0*/  NANOSLEEP 0x64 ;  /* 0x000000640000795d */ /* 0x000fea0003800000 */
[----:B------:R-:W-:-:S05]  /*01c0*/  UMOV UR5, 0x2 ;  /* 0x0000000200057882 */ /* 0x000fca0000000000 */
[----:B------:R-:W-:Y:S04]  /*01d0*/  DEPBAR.LE SB1, 0x36 ;  /* 0x00009d800000791a */ /* 0x000fe80000000000 */
[----:B------:R-:W1:Y:S02]  /*01e0*/  UTCATOMSWS.FIND_AND_SET.ALIGN UP1, UR5, UR5 ;  /* 0x00000005000575e3 */ /* 0x000e640008020800 */
[----:B-1----:R-:W-:-:S04]  /*01f0*/  PLOP3.LUT P0, PT, PT, PT, UP1, 0x80, 0x8 ;  /* 0x000000000008781c */ /* 0x002fc80003f0f018 */
[----:B------:R-:W-:-:S04]  /*0200*/  SEL R0, RZ, 0xffffffff, !P0 ;  /* 0xffffffffff007807 */ /* 0x000fc80004000000 */
[----:B------:R-:W-:Y:S01]  /*0210*/  ISETP.NE.AND P0, PT, R0, RZ, PT ;  /* 0x000000ff0000720c */ /* 0x000fe20003f05270 */
[----:B------:R-:W-:-:S12]  /*0220*/  IMAD.U32 R0, RZ, RZ, UR5 ;  /* 0x00000005ff007e24 */ /* 0x000fd8000f8e00ff */
[----:B------:R-:W-:Y:S05]  /*0230*/  @!P0 BRA `(.L_x_4) ;  /* 0xfffffffc00dc8947 */ /* 0x000fea000383ffff */
.L_x_3:
[C---:B------:R-:W-:Y:S01]  /*0240*/  VIADD R3, R0.reuse, 0x10 ;  /* 0x0000001000037836 */ /* 0x040fe20000000000 */
[----:B------:R-:W-:Y:S01]  /*0250*/  UMOV UR5, 0x50 ;  /* 0x0000005000057882 */ /* 0x000fe20000000000 */
[----:B------:R-:W-:Y:S01]  /*0260*/  SHF.L.U32 R2, R5, R0, RZ ;  /* 0x0000000005027219 */ /* 0x000fe200000006ff */
[----:B------:R-:W-:Y:S01]  /*0270*/  ULEA UR5, UR6, UR5, 0x18 ;  /* 0x0000000506057291 */ /* 0x000fe2000f8ec0ff */
[----:B------:R-:W-:Y:S01]  /*0280*/  IMAD.SHL.U32 R0, R0, 0x20, RZ ;  /* 0x0000002000007824 */ /* 0x000fe200078e00ff */
[----:B------:R-:W-:-:S04]  /*0290*/  SHF.L.U32 R3, R4, R3, RZ ;  /* 0x0000000304037219 */ /* 0x000fc800000006ff */
[----:B------:R-:W-:-:S05]  /*02a0*/  LOP3.LUT R2, R3, R2, RZ, 0xfc, !PT ;  /* 0x0000000203027212 */ /* 0x000fca00078efcff */
[----:B------:R1:W-:Y:S04]  /*02b0*/  ATOMS.OR RZ, [UR5], R2 ;  /* 0x00000002ffff798c */ /* 0x0003e8000b000005 */
[----:B------:R1:W-:Y:S01]  /*02c0*/  STS [UR4], R0 ;  /* 0x00000000ff007988 */ /* 0x0003e20008000804 */
[----:B------:R-:W-:Y:S05]  /*02d0*/  BRA `(.L_x_2) ;  /* 0x0000000000107947 */ /* 0x000fea0003800000 */
.L_x_1:
[----:B------:R-:W-:Y:S01]  /*02e0*/  IMAD.MOV.U32 R0, RZ, RZ, -0x1 ;  /* 0xffffffffff007424 */ /* 0x000fe200078e00ff */
[----:B------:R-:W-:-:S04]  /*02f0*/  MOV R2, 0x320 ;  /* 0x0000032000027802 */ /* 0x000fc80000000f00 */
[----:B------:R1:W-:Y:S03]  /*0300*/  STS [UR4], R0 ;  /* 0x00000000ff007988 */ /* 0x0003e60008000804 */
[----:B-1----:R-:W-:Y:S05]  /*0310*/  CALL.REL.NOINC `($__internal_1_$__cuda_sm10x_tcgen05_guardrail_trap_phase_invalid_during_alloc) ;  /* 0x000000e000987944 */ /* 0x002fea0003c00000 */
.L_x_2:
[----:B------:R-:W-:Y:S05]  /*0320*/  WARPSYNC.ALL ;  /* 0x0000000000007948 */ /* 0x000fea0003800000 */
[----:B------:R-:W-:Y:S01]  /*0330*/  NOP ;  /* 0x0000000000007918 */ /* 0x000fe20000000000 */
.L_x_0:
[----:B------:R-:W2:Y:S01]  /*0340*/  LDC.64 R48, c[0x0][0x398] ;  /* 0x0000e600ff307b82 */ /* 0x000ea20000000a00 */
[----:B------:R-:W3:Y:S01]  /*0350*/  S2R R7, SR_CTAID.X ;  /* 0x0000000000077919 */ /* 0x000ee20000002500 */
[----:B------:R-:W-:Y:S01]  /*0360*/  UMOV UR12, 0x400 ;  /* 0x00000400000c7882 */ /* 0x000fe20000000000 */
[----:B------:R-:W4:Y:S01]  /*0370*/  LDCU UR5, c[0x0][0x3a4] ;  /* 0x00007480ff0577ac */ /* 0x000f220008000800 */
[----:B------:R-:W5:Y:S01]  /*0380*/  S2R R87, SR_TID.X ;  /* 0x0000000000577919 */ /* 0x000f620000002100 */
[----:B------:R-:W1:Y:S03]  /*0390*/  LDCU.128 UR16, c[0x0][0x380] ;  /* 0x00007000ff1077ac */ /* 0x000e660008000c00 */
[----:B------:R-:W1:Y:S02]  /*03a0*/  S2UR UR4, SR_CgaCtaId ;  /* 0x00000000000479c3 */ /* 0x000e640000008800 */
[----:B-12---:R-:W-:Y:S01]  /*03b0*/  VIADD R0, R49, 0x3f ;  /* 0x0000003f31007836 */ /* 0x006fe20000000000 */
[----:B------:R-:W-:-:S04]  /*03c0*/  IABS R61, R48 ;  /* 0x00000030003d7213 */ /* 0x000fc80000000000 */
[----:B------:R-:W-:Y:S01]  /*03d0*/  SHF.R.S32.HI R3, RZ, 0x1f, R0 ;  /* 0x0000001fff037819 */ /* 0x000fe20000011400 */
[----:B------:R-:W-:-:S03]  /*03e0*/  ULEA UR12, UR4, UR12, 0x18 ;  /* 0x0000000c040c7291 */ /* 0x000fc6000f8ec0ff */
[----:B------:R-:W-:Y:S02]  /*03f0*/  LEA.HI R3, R3, R0, RZ, 0x6 ;  /* 0x0000000003037211 */ /* 0x000fe400078f30ff */
[----:B---3--:R-:W-:Y:S02]  /*0400*/  IABS R8, R7 ;  /* 0x0000000700087213 */ /* 0x008fe40000000000 */
[----:B------:R-:W-:Y:S02]  /*0410*/  SHF.R.S32.HI R3, RZ, 0x6, R3 ;  /* 0x00000006ff037819 */ /* 0x000fe40000011403 */
[----:B-----5:R-:W-:-:S03]  /*0420*/  LOP3.LUT R79, R87, 0x3f, RZ, 0xc0, !PT ;  /* 0x0000003f574f7812 */ /* 0x020fc600078ec0ff */
[----:B------:R-:W-:-:S05]  /*0430*/  IMAD.SHL.U32 R4, R3, 0x8, RZ ;  /* 0x0000000803047824 */ /* 0x000fca00078e00ff */
[-C--:B------:R-:W-:Y:S02]  /*0440*/  IABS R5, R4.reuse ;  /* 0x0000000400057213 */ /* 0x080fe40000000000 */
[----:B------:R-:W-:Y:S02]  /*0450*/  IABS R10, R4 ;  /* 0x00000004000a7213 */ /* 0x000fe40000000000 */
[----:B------:R-:W1:Y:S08]  /*0460*/  I2F.RP R0, R5 ;  /* 0x0000000500007306 */ /* 0x000e700000209400 */
[----:B-1----:R-:W1:Y:S02]  /*0470*/  MUFU.RCP R0, R0 ;  /* 0x0000000000007308 */ /* 0x002e640000001000 */
[----:B-1----:R-:W-:-:S02]  /*0480*/  VIADD R2, R0, 0xffffffe ;  /* 0x0ffffffe00027836 */ /* 0x002fc40000000000 */
[----:B------:R-:W-:-:S04]  /*0490*/  IMAD.MOV R0, RZ, RZ, -R10 ;  /* 0x000000ffff007224 */ /* 0x000fc800078e0a0a */
[----:B------:R1:W2:Y:S02]  /*04a0*/  F2I.FTZ.U32.TRUNC.NTZ R3, R2 ;  /* 0x0000000200037305 */ /* 0x0002a4000021f000 */
[----:B-1----:R-:W-:Y:S02]  /*04b0*/  IMAD.MOV.U32 R2, RZ, RZ, RZ ;  /* 0x000000ffff027224 */ /* 0x002fe400078e00ff */
[----:B--2---:R-:W-:-:S04]  /*04c0*/  IMAD.MOV R6, RZ, RZ, -R3 ;  /* 0x000000ffff067224 */ /* 0x004fc800078e0a03 */
[----:B------:R-:W-:Y:S02]  /*04d0*/  IMAD R9, R6, R5, RZ ;  /* 0x0000000506097224 */ /* 0x000fe400078e02ff */
[----:B------:R-:W-:Y:S02]  /*04e0*/  IMAD.MOV.U32 R6, RZ, RZ, R8 ;  /* 0x000000ffff067224 */ /* 0x000fe400078e0008 */
[----:B------:R-:W-:-:S06]  /*04f0*/  IMAD.HI.U32 R3, R3, R9, R2 ;  /* 0x0000000903037227 */ /* 0x000fcc00078e0002 */
[----:B------:R-:W-:-:S04]  /*0500*/  IMAD.HI.U32 R3, R3, R6, RZ ;  /* 0x0000000603037227 */ /* 0x000fc800078e00ff */
[----:B------:R-:W-:Y:S01]  /*0510*/  IMAD R0, R3, R0, R6 ;  /* 0x0000000003007224 */ /* 0x000fe200078e0206 */
[----:B------:R-:W-:Y:S04]  /*0520*/  BAR.SYNC.DEFER_BLOCKING 0x0 ;  /* 0x0000000000007b1d */ /* 0x000fe80000010000 */
[----:B------:R-:W-:-:S13]  /*0530*/  ISETP.GT.U32.AND P1, PT, R5, R0, PT ;  /* 0x000000000500720c */ /* 0x000fda0003f24070 */
[----:B------:R-:W-:Y:S02]  /*0540*/  @!P1 IMAD.IADD R0, R0, 0x1, -R5 ;  /* 0x0000000100009824 */ /* 0x000fe400078e0a05 */
[----:B------:R-:W-:Y:S01]  /*0550*/  @!P1 VIADD R3, R3, 0x1 ;  /* 0x0000000103039836 */ /* 0x000fe20000000000 */
[----:B------:R-:W-:Y:S02]  /*0560*/  ISETP.NE.AND P1, PT, R4, RZ, PT ;  /* 0x000000ff0400720c */ /* 0x000fe40003f25270 */
[----:B------:R-:W-:Y:S02]  /*0570*/  ISETP.GE.U32.AND P0, PT, R0, R5, PT ;  /* 0x000000050000720c */ /* 0x000fe40003f06070 */
[----:B------:R-:W-:-:S04]  /*0580*/  LOP3.LUT R0, R7, R4, RZ, 0x3c, !PT ;  /* 0x0000000407007212 */ /* 0x000fc800078e3cff */
[----:B------:R-:W-:Y:S01]  /*0590*/  ISETP.GE.AND P2, PT, R0, RZ, PT ;  /* 0x000000ff0000720c */ /* 0x000fe20003f46270 */
[----:B------:R-:W-:-:S06]  /*05a0*/  VIADD R0, R48, 0x3f ;  /* 0x0000003f30007836 */ /* 0x000fcc0000000000 */
[----:B------:R-:W-:-:S04]  /*05b0*/  @P0 VIADD R3, R3, 0x1 ;  /* 0x0000000103030836 */ /* 0x000fc80000000000 */
[----:B------:R-:W-:Y:S01]  /*05c0*/  IMAD.MOV.U32 R2, RZ, RZ, R3 ;  /* 0x000000ffff027224 */ /* 0x000fe200078e0003 */
[----:B------:R-:W-:-:S03]  /*05d0*/  SHF.R.S32.HI R3, RZ, 0x1f, R0 ;  /* 0x0000001fff037819 */ /* 0x000fc60000011400 */
[----:B------:R-:W-:Y:S01]  /*05e0*/  @!P2 IMAD.MOV R2, RZ, RZ, -R2 ;  /* 0x000000ffff02a224 */ /* 0x000fe200078e0a02 */
[----:B------:R-:W-:Y:S02]  /*05f0*/  @!P1 LOP3.LUT R2, RZ, R4, RZ, 0x33, !PT ;  /* 0x00000004ff029212 */ /* 0x000fe400078e33ff */
[----:B------:R-:W-:Y:S02]  /*0600*/  LEA.HI R3, R3, R0, RZ, 0x6 ;  /* 0x0000000003037211 */ /* 0x000fe400078f30ff */
[----:B------:R-:W-:Y:S01]  /*0610*/  IABS R0, R49 ;  /* 0x0000003100007213 */ /* 0x000fe20000000000 */
[----:B------:R-:W-:Y:S02]  /*0620*/  IMAD.SHL.U32 R16, R2, 0x8, RZ ;  /* 0x0000000802107824 */ /* 0x000fe400078e00ff */
[----:B------:R-:W-:-:S03]  /*0630*/  IMAD.MOV R2, RZ, RZ, -R2 ;  /* 0x000000ffff027224 */ /* 0x000fc600078e0a02 */
[----:B------:R-:W-:Y:S01]  /*0640*/  LEA.HI.SX32 R3, R3, -R16, 0x1a ;  /* 0x8000001003037211 */ /* 0x000fe200078fd2ff */
[----:B------:R-:W-:Y:S02]  /*0650*/  IMAD R20, R4, R2, R7 ;  /* 0x0000000204147224 */ /* 0x000fe400078e0207 */
[----:B------:R-:W-:Y:S01]  /*0660*/  IMAD.MOV.U32 R2, RZ, RZ, RZ ;  /* 0x000000ffff027224 */ /* 0x000fe200078e00ff */
[----:B------:R-:W-:Y:S01]  /*0670*/  VIMNMX R9, PT, PT, R3, 0x8, PT ;  /* 0x0000000803097848 */ /* 0x000fe20003fe0100 */
[----:B------:R-:W1:Y:S01]  /*0680*/  I2F.RP R7, R0 ;  /* 0x0000000000077306 */ /* 0x000e620000209400 */
[----:B------:R-:W-:Y:S02]  /*0690*/  IABS R4, R20 ;  /* 0x0000001400047213 */ /* 0x000fe40000000000 */
[-C--:B------:R-:W-:Y:S02]  /*06a0*/  IABS R8, R9.reuse ;  /* 0x0000000900087213 */ /* 0x080fe40000000000 */
[----:B------:R-:W-:-:S03]  /*06b0*/  IABS R6, R9 ;  /* 0x0000000900067213 */ /* 0x000fc60000000000 */
[----:B------:R-:W2:Y:S08]  /*06c0*/  I2F.RP R5, R8 ;  /* 0x0000000800057306 */ /* 0x000eb00000209400 */
[----:B-1----:R-:W-:Y:S08]  /*06d0*/  MUFU.RCP R7, R7 ;  /* 0x0000000700077308 */ /* 0x002ff00000001000 */
[----:B--2---:R-:W1:Y:S02]  /*06e0*/  MUFU.RCP R5, R5 ;  /* 0x0000000500057308 */ /* 0x004e640000001000 */
[----:B-1----:R-:W-:-:S06]  /*06f0*/  VIADD R3, R5, 0xffffffe ;  /* 0x0ffffffe05037836 */ /* 0x002fcc0000000000 */
[----:B------:R-:W1:Y:S02]  /*0700*/  F2I.FTZ.U32.TRUNC.NTZ R3, R3 ;  /* 0x0000000300037305 */ /* 0x000e64000021f000 */
[----:B-1----:R-:W-:-:S04]  /*0710*/  IMAD.MOV R11, RZ, RZ, -R3 ;  /* 0x000000ffff0b7224 */ /* 0x002fc800078e0a03 */
[----:B------:R-:W-:Y:S01]  /*0720*/  IMAD R5, R11, R8, RZ ;  /* 0x000000080b057224 */ /* 0x000fe200078e02ff */
[----:B------:R-:W-:-:S03]  /*0730*/  SHF.R.U32.HI R11, RZ, 0x6, R87 ;  /* 0x00000006ff0b7819 */ /* 0x000fc60000011657 */
[----:B------:R-:W-:Y:S01]  /*0740*/  IMAD.HI.U32 R2, R3, R5, R2 ;  /* 0x0000000503027227 */ /* 0x000fe200078e0002 */
[----:B------:R-:W-:-:S03]  /*0750*/  SGXT.U32 R11, R11, 0x1 ;  /* 0x000000010b0b781a */ /* 0x000fc60000000000 */
[----:B------:R-:W-:Y:S01]  /*0760*/  IMAD.MOV.U32 R3, RZ, RZ, R4 ;  /* 0x000000ffff037224 */ /* 0x000fe200078e0004 */
[C---:B------:R-:W-:Y:S01]  /*0770*/  LOP3.LUT R213, R11.reuse, 0x20, RZ, 0xfc, !PT ;  /* 0x000000200bd57812 */ /* 0x040fe200078efcff */
[----:B------:R-:W-:Y:S01]  /*0780*/  IMAD.MOV R4, RZ, RZ, -R6 ;  /* 0x000000ffff047224 */ /* 0x000fe200078e0a06 */
[C---:B------:R-:W-:Y:S01]  /*0790*/  LOP3.LUT R214, R11.reuse, 0x2, RZ, 0xfc, !PT ;  /* 0x000000020bd67812 */ /* 0x040fe200078efcff */
[----:B------:R-:W-:Y:S01]  /*07a0*/  IMAD.HI.U32 R2, R2, R3, RZ ;  /* 0x0000000302027227 */ /* 0x000fe200078e00ff */
[----:B------:R-:W1:Y:S01]  /*07b0*/  I2F.RP R6, R61 ;  /* 0x0000003d00067306 */ /* 0x000e620000209400 */
[C---:B------:R-:W-:Y:S02]  /*07c0*/  LOP3.LUT R212, R11.reuse, 0x22, RZ, 0xfc, !PT ;  /* 0x000000220bd47812 */ /* 0x040fe400078efcff */
[----:B------:R-:W-:Y:S01]  /*07d0*/  IMAD R3, R2, R4, R3 ;  /* 0x0000000402037224 */ /* 0x000fe200078e0203 */
[----:B------:R-:W-:Y:S01]  /*07e0*/  LOP3.LUT R211, R11, 0x4, RZ, 0xfc, !PT ;  /* 0x000000040bd37812 */ /* 0x000fe200078efcff */
[----:B------:R-:W-:Y:S01]  /*07f0*/  VIADD R4, R7, 0xffffffe ;  /* 0x0ffffffe07047836 */ /* 0x000fe20000000000 */
[----:B------:R-:W-:-:S02]  /*0800*/  LOP3.LUT R198, R11, 0x26, RZ, 0xfc, !PT ;  /* 0x000000260bc67812 */ /* 0x000fc400078efcff */
[----:B------:R-:W-:Y:S01]  /*0810*/  ISETP.GT.U32.AND P1, PT, R8, R3, PT ;  /* 0x000000030800720c */ /* 0x000fe20003f24070 */
[----:B------:R2:W3:Y:S01]  /*0820*/  F2I.FTZ.U32.TRUNC.NTZ R5, R4 ;  /* 0x0000000400057305 */ /* 0x0004e2000021f000 */
[C---:B------:R-:W-:Y:S02]  /*0830*/  LOP3.LUT R209, R11.reuse, 0x24, RZ, 0xfc, !PT ;  /* 0x000000240bd17812 */ /* 0x040fe400078efcff */
[C---:B------:R-:W-:Y:S02]  /*0840*/  LOP3.LUT R210, R11.reuse, 0x6, RZ, 0xfc, !PT ;  /* 0x000000060bd27812 */ /* 0x040fe400078efcff */
[C---:B------:R-:W-:Y:S02]  /*0850*/  LOP3.LUT R189, R11.reuse, 0x28, RZ, 0xfc, !PT ;  /* 0x000000280bbd7812 */ /* 0x040fe400078efcff */
[C---:B------:R-:W-:Y:S01]  /*0860*/  LOP3.LUT R191, R11.reuse, 0xa, RZ, 0xfc, !PT ;  /* 0x0000000a0bbf7812 */ /* 0x040fe200078efcff */
[----:B-1----:R-:W1:Y:S01]  /*0870*/  MUFU.RCP R6, R6 ;  /* 0x0000000600067308 */ /* 0x002e620000001000 */
[----:B--2---:R-:W-:Y:S01]  /*0880*/  IMAD.MOV.U32 R4, RZ, RZ, RZ ;  /* 0x000000ffff047224 */ /* 0x004fe200078e00ff */
[----:B------:R-:W-:-:S02]  /*0890*/  LOP3.LUT R196, R11, 0x8, RZ, 0xfc, !PT ;  /* 0x000000080bc47812 */ /* 0x000fc400078efcff */
[----:B------:R-:W-:Y:S01]  /*08a0*/  @!P1 IMAD.IADD R3, R3, 0x1, -R8 ;  /* 0x0000000103039824 */ /* 0x000fe200078e0a08 */
[----:B------:R-:W-:Y:S01]  /*08b0*/  LOP3.LUT R186, R11, 0xe, RZ, 0xfc, !PT ;  /* 0x0000000e0bba7812 */ /* 0x000fe200078efcff */
[----:B------:R-:W-:Y:S01]  /*08c0*/  @!P1 VIADD R2, R2, 0x1 ;  /* 0x0000000102029836 */ /* 0x000fe20000000000 */
[----:B------:R-:W-:Y:S01]  /*08d0*/  ISETP.NE.AND P1, PT, R9, RZ, PT ;  /* 0x000000ff0900720c */ /* 0x000fe20003f25270 */
[--C-:B---3--:R-:W-:Y:S01]  /*08e0*/  IMAD.MOV R7, RZ, RZ, -R5.reuse ;  /* 0x000000ffff077224 */ /* 0x108fe200078e0a05 */
[----:B------:R-:W-:Y:S02]  /*08f0*/  ISETP.GE.U32.AND P0, PT, R3, R8, PT ;  /* 0x000000080300720c */ /* 0x000fe40003f06070 */
[----:B------:R-:W-:Y:S01]  /*0900*/  LOP3.LUT R3, R20, R9, RZ, 0x3c, !PT ;  /* 0x0000000914037212 */ /* 0x000fe200078e3cff */
[----:B------:R-:W-:Y:S01]  /*0910*/  IMAD R7, R7, R0, RZ ;  /* 0x0000000007077224 */ /* 0x000fe200078e02ff */
[----:B------:R-:W-:Y:S02]  /*0920*/  LOP3.LUT R188, R11, 0xc, RZ, 0xfc, !PT ;  /* 0x0000000c0bbc7812 */ /* 0x000fe400078efcff */
[----:B------:R-:W-:Y:S01]  /*0930*/  ISETP.GE.AND P2, PT, R3, RZ, PT ;  /* 0x000000ff0300720c */ /* 0x000fe20003f46270 */
[----:B------:R-:W-:Y:S01]  /*0940*/  IMAD.HI.U32 R5, R5, R7, R4 ;  /* 0x0000000705057227 */ /* 0x000fe200078e0004 */
[----:B------:R-:W-:-:S02]  /*0950*/  LOP3.LUT R187, R11, 0x2a, RZ, 0xfc, !PT ;  /* 0x0000002a0bbb7812 */ /* 0x000fc400078efcff */
[C---:B------:R-:W-:Y:S01]  /*0960*/  LOP3.LUT R179, R11.reuse, 0x10, RZ, 0xfc, !PT ;  /* 0x000000100bb37812 */ /* 0x040fe200078efcff */
[----:B-1----:R-:W-:Y:S01]  /*0970*/  VIADD R6, R6, 0xffffffe ;  /* 0x0ffffffe06067836 */ /* 0x002fe20000000000 */
[C---:B------:R-:W-:Y:S01]  /*0980*/  LOP3.LUT R180, R11.reuse, 0x2e, RZ, 0xfc, !PT ;  /* 0x0000002e0bb47812 */ /* 0x040fe200078efcff */
[----:B------:R-:W-:Y:S01]  /*0990*/  @P0 VIADD R2, R2, 0x1 ;  /* 0x0000000102020836 */ /* 0x000fe20000000000 */
[C---:B------:R-:W-:Y:S01]  /*09a0*/  LOP3.LUT R181, R11.reuse, 0x2c, RZ, 0xfc, !PT ;  /* 0x0000002c0bb57812 */ /* 0x040fe200078efcff */
[----:B------:R-:W1:Y:S01]  /*09b0*/  F2I.FTZ.U32.TRUNC.NTZ R3, R6 ;  /* 0x0000000600037305 */ /* 0x000e62000021f000 */
[C---:B------:R-:W-:Y:S02]  /*09c0*/  LOP3.LUT R172, R11.reuse, 0x32, RZ, 0xfc, !PT ;  /* 0x000000320bac7812 */ /* 0x040fe400078efcff */
[----:B------:R-:W-:Y:S01]  /*09d0*/  LOP3.LUT R173, R11, 0x30, RZ, 0xfc, !PT ;  /* 0x000000300bad7812 */ /* 0x000fe200078efcff */
[----:B------:R-:W-:Y:S01]  /*09e0*/  @!P2 IMAD.MOV R2, RZ, RZ, -R2 ;  /* 0x000000ffff02a224 */ /* 0x000fe200078e0a02 */
[----:B------:R-:W-:-:S02]  /*09f0*/  @!P1 LOP3.LUT R2, RZ, R9, RZ, 0x33, !PT ;  /* 0x00000009ff029212 */ /* 0x000fc400078e33ff */
[C---:B------:R-:W-:Y:S02]  /*0a00*/  LOP3.LUT R178, R11.reuse, 0x12, RZ, 0xfc, !PT ;  /* 0x000000120bb27812 */ /* 0x040fe400078efcff */
[C---:B------:R-:W-:Y:S01]  /*0a10*/  LOP3.LUT R161, R11.reuse, 0x34, RZ, 0xfc, !PT ;  /* 0x000000340ba17812 */ /* 0x040fe200078efcff */
[----:B------:R-:W-:Y:S01]  /*0a20*/  IMAD.SHL.U32 R8, R2, 0x40, RZ ;  /* 0x0000004002087824 */ /* 0x000fe200078e00ff */
[C---:B------:R-:W-:Y:S01]  /*0a30*/  LOP3.LUT R170, R11.reuse, 0x16, RZ, 0xfc, !PT ;  /* 0x000000160baa7812 */ /* 0x040fe200078efcff */
[----:B------:R-:W-:Y:S01]  /*0a40*/  IMAD.MOV R4, RZ, RZ, -R2 ;  /* 0x000000ffff047224 */ /* 0x000fe200078e0a02 */
[----:B------:R-:W-:Y:S02]  /*0a50*/  LOP3.LUT R171, R11, 0x14, RZ, 0xfc, !PT ;  /* 0x000000140bab7812 */ /* 0x000fe400078efcff */
[C-C-:B------:R-:W-:Y:S01]  /*0a60*/  LOP3.LUT R52, R8.reuse, 0x2, R11.reuse, 0xfe, !PT ;  /* 0x0000000208347812 */ /* 0x140fe200078efe0b */
[----:B------:R-:W-:Y:S01]  /*0a70*/  IMAD R4, R9, R4, R20 ;  /* 0x0000000409047224 */ /* 0x000fe200078e0214 */
[----:B------:R-:W-:Y:S01]  /*0a80*/  LOP3.LUT R50, R8, 0x4, R11, 0xfe, !PT ;  /* 0x0000000408327812 */ /* 0x000fe200078efe0b */
[----:B-1----:R-:W-:Y:S01]  /*0a90*/  IMAD.MOV R2, RZ, RZ, -R3 ;  /* 0x000000ffff027224 */ /* 0x002fe200078e0a03 */
[----:B------:R-:W-:Y:S01]  /*0aa0*/  IABS R12, R52 ;  /* 0x00000034000c7213 */ /* 0x000fe20000000000 */
[----:B------:R-:W-:Y:S01]  /*0ab0*/  IMAD.IADD R4, R16, 0x1, R4 ;  /* 0x0000000110047824 */ /* 0x000fe200078e0204 */
[----:B------:R-:W-:Y:S01]  /*0ac0*/  IABS R14, R50 ;  /* 0x00000032000e7213 */ /* 0x000fe20000000000 */
[----:B------:R-:W-:Y:S01]  /*0ad0*/  IMAD.MOV.U32 R20, RZ, RZ, R2 ;  /* 0x000000ffff147224 */ /* 0x000fe200078e0002 */
[C-C-:B------:R-:W-:Y:S01]  /*0ae0*/  LOP3.LUT R40, R8.reuse, 0xc, R11.reuse, 0xfe, !PT ;  /* 0x0000000c08287812 */ /* 0x140fe200078efe0b */
[----:B------:R-:W-:Y:S01]  /*0af0*/  IMAD.HI.U32 R7, R5, R12, RZ ;  /* 0x0000000c05077227 */ /* 0x000fe200078e00ff */
[----:B------:R-:W-:-:S02]  /*0b00*/  LOP3.LUT R30, R8, 0x16, R11, 0xfe, !PT ;  /* 0x00000016081e7812 */ /* 0x000fc400078efe0b */
[----:B------:R-:W-:Y:S01]  /*0b10*/  IABS R21, R40 ;  /* 0x0000002800157213 */ /* 0x000fe20000000000 */
[C---:B------:R-:W-:Y:S01]  /*0b20*/  IMAD.HI.U32 R9, R5.reuse, R14, RZ ;  /* 0x0000000e05097227 */ /* 0x040fe200078e00ff */
[----:B------:R-:W-:Y:S02]  /*0b30*/  IABS R31, R30 ;  /* 0x0000001e001f7213 */ /* 0x000fe40000000000 */
[C---:B------:R-:W-:Y:S01]  /*0b40*/  LOP3.LUT R18, R8.reuse, 0x20, R11, 0xfe, !PT ;  /* 0x0000002008127812 */ /* 0x040fe200078efe0b */
[----:B------:R-:W-:Y:S01]  /*0b50*/  IMAD.MOV R7, RZ, RZ, -R7 ;  /* 0x000000ffff077224 */ /* 0x000fe200078e0a07 */
[----:B------:R-:W-:Y:S01]  /*0b60*/  LOP3.LUT R204, R8, 0x2a, R11, 0xfe, !PT ;  /* 0x0000002a08cc7812 */ /* 0x000fe200078efe0b */
[----:B------:R-:W-:Y:S01]  /*0b70*/  IMAD.MOV R17, RZ, RZ, -R9 ;  /* 0x000000ffff117224 */ /* 0x000fe200078e0a09 */
[----:B------:R-:W-:Y:S01]  /*0b80*/  IABS R41, R18 ;  /* 0x0000001200297213 */ /* 0x000fe20000000000 */
[----:B------:R-:W-:Y:S01]  /*0b90*/  IMAD R9, R0, R7, R12 ;  /* 0x0000000700097224 */ /* 0x000fe200078e020c */
[----:B------:R-:W-:Y:S01]  /*0ba0*/  IABS R53, R204 ;  /* 0x000000cc00357213 */ /* 0x000fe20000000000 */
[----:B------:R-:W-:Y:S01]  /*0bb0*/  IMAD.HI.U32 R12, R5, R21, RZ ;  /* 0x00000015050c7227 */ /* 0x000fe200078e00ff */
[----:B------:R-:W-:-:S02]  /*0bc0*/  LOP3.LUT R54, R8, R11, RZ, 0xfc, !PT ;  /* 0x0000000b08367212 */ /* 0x000fc400078efcff */
[C-C-:B------:R-:W-:Y:S01]  /*0bd0*/  LOP3.LUT R192, R8.reuse, 0x3e, R11.reuse, 0xfe, !PT ;  /* 0x0000003e08c07812 */ /* 0x140fe200078efe0b */
[----:B------:R-:W-:Y:S01]  /*0be0*/  IMAD.MOV R12, RZ, RZ, -R12 ;  /* 0x000000ffff0c7224 */ /* 0x000fe200078e0a0c */
[----:B------:R-:W-:Y:S01]  /*0bf0*/  IABS R10, R54 ;  /* 0x00000036000a7213 */ /* 0x000fe20000000000 */
[----:B------:R-:W-:Y:S01]  /*0c00*/  IMAD.MOV.U32 R2, RZ, RZ, RZ ;  /* 0x000000ffff027224 */ /* 0x000fe200078e00ff */
[----:B------:R-:W-:Y:S01]  /*0c10*/  LOP3.LUT R42, R8, 0xa, R11, 0xfe, !PT ;  /* 0x0000000a082a7812 */ /* 0x000fe200078efe0b */
[----:B------:R-:W-:Y:S01]  /*0c20*/  IMAD R21, R0, R12, R21 ;  /* 0x0000000c00157224 */ /* 0x000fe200078e0215 */
[----:B------:R-:W-:Y:S01]  /*0c30*/  IABS R75, R192 ;  /* 0x000000c0004b7213 */ /* 0x000fe20000000000 */
[C---:B------:R-:W-:Y:S01]  /*0c40*/  IMAD.HI.U32 R12, R5.reuse, R31, RZ ;  /* 0x0000001f050c7227 */ /* 0x040fe200078e00ff */
[C-C-:B------:R-:W-:Y:S01]  /*0c50*/  LOP3.LUT R46, R8.reuse, 0x6, R11.reuse, 0xfe, !PT ;  /* 0x00000006082e7812 */ /* 0x140fe200078efe0b */
[----:B------:R-:W-:Y:S01]  /*0c60*/  STL [R1+0x40], R54 ;  /* 0x0000403601007387 */ /* 0x000fe20000100800 */
[C-C-:B------:R-:W-:Y:S01]  /*0c70*/  LOP3.LUT R44, R8.reuse, 0x8, R11.reuse, 0xfe, !PT ;  /* 0x00000008082c7812 */ /* 0x140fe200078efe0b */
[----:B------:R-:W-:Y:S01]  /*0c80*/  IMAD.MOV R12, RZ, RZ, -R12 ;  /* 0x000000ffff0c7224 */ /* 0x000fe200078e0a0c */
[----:B------:R-:W-:Y:S01]  /*0c90*/  LOP3.LUT R38, R8, 0xe, R11, 0xfe, !PT ;  /* 0x0000000e08267812 */ /* 0x000fe200078efe0b */
[----:B------:R-:W-:Y:S01]  /*0ca0*/  IMAD R13, R20, R61, RZ ;  /* 0x0000003d140d7224 */ /* 0x000fe200078e02ff */
[----:B------:R-:W-:Y:S01]  /*0cb0*/  IABS R19, R42 ;  /* 0x0000002a00137213 */ /* 0x000fe20000000000 */
[----:B------:R-:W-:Y:S01]  /*0cc0*/  IMAD R31, R0, R12, R31 ;  /* 0x0000000c001f7224 */ /* 0x000fe200078e021f */
[C-C-:B------:R-:W-:Y:S01]  /*0cd0*/  LOP3.LUT R36, R8.reuse, 0x10, R11.reuse, 0xfe, !PT ;  /* 0x0000001008247812 */ /* 0x140fe200078efe0b */
[C---:B------:R-:W-:Y:S01]  /*0ce0*/  IMAD.HI.U32 R12, R5.reuse, R41, RZ ;  /* 0x00000029050c7227 */ /* 0x040fe200078e00ff */
[C-C-:B------:R-:W-:Y:S01]  /*0cf0*/  LOP3.LUT R34, R8.reuse, 0x12, R11.reuse, 0xfe, !PT ;  /* 0x0000001208227812 */ /* 0x140fe200078efe0b */
[----:B------:R-:W-:Y:S01]  /*0d00*/  STL [R1+0x3c], R52 ;  /* 0x00003c3401007387 */ /* 0x000fe20000100800 */
[C-C-:B------:R-:W-:Y:S01]  /*0d10*/  LOP3.LUT R32, R8.reuse, 0x14, R11.reuse, 0xfe, !PT ;  /* 0x0000001408207812 */ /* 0x140fe200078efe0b */
[----:B------:R-:W-:Y:S01]  /*0d20*/  IMAD.MOV R12, RZ, RZ, -R12 ;  /* 0x000000ffff0c7224 */ /* 0x000fe200078e0a0c */
[----:B------:R-:W-:Y:S01]  /*0d30*/  LOP3.LUT R28, R8, 0x18, R11, 0xfe, !PT ;  /* 0x00000018081c7812 */ /* 0x000fe200078efe0b */
[----:B------:R-:W-:Y:S01]  /*0d40*/  IMAD R56, R4, 0x40, R79 ;  /* 0x0000004004387824 */ /* 0x000fe200078e024f */
[----:B------:R-:W-:Y:S01]  /*0d50*/  LOP3.LUT R26, R8, 0x1a, R11, 0xfe, !PT ;  /* 0x0000001a081a7812 */ /* 0x000fe200078efe0b */
[----:B------:R-:W-:Y:S01]  /*0d60*/  IMAD R41, R0, R12, R41 ;  /* 0x0000000c00297224 */ /* 0x000fe200078e0229 */
[C-C-:B------:R-:W-:Y:S01]  /*0d70*/  LOP3.LUT R24, R8.reuse, 0x1c, R11.reuse, 0xfe, !PT ;  /* 0x0000001c08187812 */ /* 0x140fe200078efe0b */
[----:B------:R-:W-:Y:S01]  /*0d80*/  IMAD.HI.U32 R12, R5, R53, RZ ;  /* 0x00000035050c7227 */ /* 0x000fe200078e00ff */
[C-C-:B------:R-:W-:Y:S01]  /*0d90*/  LOP3.LUT R22, R8.reuse, 0x1e, R11.reuse, 0xfe, !PT ;  /* 0x0000001e08167812 */ /* 0x140fe200078efe0b */
[----:B------:R-:W-:Y:S01]  /*0da0*/  STL [R1+0x38], R50 ;  /* 0x0000383201007387 */ /* 0x000fe20000100800 */
[C-C-:B------:R-:W-:Y:S01]  /*0db0*/  LOP3.LUT R208, R8.reuse, 0x22, R11.reuse, 0xfe, !PT ;  /* 0x0000002208d07812 */ /* 0x140fe200078efe0b */
[----:B------:R-:W-:Y:S01]  /*0dc0*/  IMAD.MOV R12, RZ, RZ, -R12 ;  /* 0x000000ffff0c7224 */ /* 0x000fe200078e0a0c */
[C---:B------:R-:W-:Y:S01]  /*0dd0*/  LOP3.LUT R207, R8.reuse, 0x24, R11, 0xfe, !PT ;  /* 0x0000002408cf7812 */ /* 0x040fe200078efe0b */
[----:B------:R-:W-:Y:S01]  /*0de0*/  IMAD.HI.U32 R2, R3, R13, R2 ;  /* 0x0000000d03027227 */ /* 0x000fe200078e0002 */
[C-C-:B------:R-:W-:Y:S01]  /*0df0*/  LOP3.LUT R206, R8.reuse, 0x26, R11.reuse, 0xfe, !PT ;  /* 0x0000002608ce7812 */ /* 0x140fe200078efe0b */
[----:B------:R-:W-:Y:S01]  /*0e00*/  STL [R1+0x34], R46 ;  /* 0x0000342e01007387 */ /* 0x000fe20000100800 */
[----:B------:R-:W-:Y:S01]  /*0e10*/  LOP3.LUT R205, R8, 0x28, R11, 0xfe, !PT ;  /* 0x0000002808cd7812 */ /* 0x000fe200078efe0b */
[----:B------:R-:W-:Y:S01]  /*0e20*/  IMAD R53, R0, R12, R53 ;  /* 0x0000000c00357224 */ /* 0x000fe200078e0235 */
[----:B------:R-:W-:Y:S01]  /*0e30*/  IABS R12, R56 ;  /* 0x00000038000c7213 */ /* 0x000fe20000000000 */
[----:B------:R-:W-:Y:S01]  /*0e40*/  IMAD.HI.U32 R6, R5, R10, RZ ;  /* 0x0000000a05067227 */ /* 0x000fe200078e00ff */
[C-C-:B------:R-:W-:Y:S01]  /*0e50*/  LOP3.LUT R203, R8.reuse, 0x2c, R11.reuse, 0xfe, !PT ;  /* 0x0000002c08cb7812 */ /* 0x140fe200078efe0b */
[----:B------:R-:W-:Y:S01]  /*0e60*/  STL [R1+0x30], R44 ;  /* 0x0000302c01007387 */ /* 0x000fe20000100800 */
[--C-:B------:R-:W-:Y:S01]  /*0e70*/  LOP3.LUT R202, R8, 0x2e, R11.reuse, 0xfe, !PT ;  /* 0x0000002e08ca7812 */ /* 0x100fe200078efe0b */
[----:B------:R-:W-:Y:S01]  /*0e80*/  IMAD.HI.U32 R2, R2, R12, RZ ;  /* 0x0000000c02027227 */ /* 0x000fe200078e00ff */
[C-C-:B------:R-:W-:Y:S01]  /*0e90*/  LOP3.LUT R201, R8.reuse, 0x30, R11.reuse, 0xfe, !PT ;  /* 0x0000003008c97812 */ /* 0x140fe200078efe0b */
[----:B------:R-:W-:Y:S01]  /*0ea0*/  STL [R1+0x2c], R42 ;  /* 0x00002c2a01007387 */ /* 0x000fe20000100800 */
[C-C-:B------:R-:W-:Y:S01]  /*0eb0*/  LOP3.LUT R200, R8.reuse, 0x32, R11.reuse, 0xfe, !PT ;  /* 0x0000003208c87812 */ /* 0x140fe200078efe0b */
[----:B------:R-:W-:Y:S01]  /*0ec0*/  IMAD.MOV R2, RZ, RZ, -R2 ;  /* 0x000000ffff027224 */ /* 0x000fe200078e0a02 */
[C-C-:B------:R-:W-:Y:S01]  /*0ed0*/  LOP3.LUT R199, R8.reuse, 0x34, R11.reuse, 0xfe, !PT ;  /* 0x0000003408c77812 */ /* 0x140fe200078efe0b */
[----:B------:R-:W-:Y:S01]  /*0ee0*/  IMAD.MOV R15, RZ, RZ, -R6 ;  /* 0x000000ffff0f7224 */ /* 0x000fe200078e0a06 */
[C-C-:B------:R-:W-:Y:S01]  /*0ef0*/  LOP3.LUT R197, R8.reuse, 0x36, R11.reuse, 0xfe, !PT ;  /* 0x0000003608c57812 */ /* 0x140fe200078efe0b */
[C---:B------:R-:W-:Y:S01]  /*0f00*/  IMAD R2, R61.reuse, R2, R12 ;  /* 0x000000023d027224 */ /* 0x040fe200078e020c */
[--C-:B------:R-:W-:Y:S01]  /*0f10*/  LOP3.LUT R195, R8, 0x38, R11.reuse, 0xfe, !PT ;  /* 0x0000003808c37812 */ /* 0x100fe200078efe0b */
[----:B------:R-:W-:Y:S01]  /*0f20*/  IMAD R3, R0, R15, R10 ;  /* 0x0000000f00037224 */ /* 0x000fe200078e020a */
[--C-:B------:R-:W-:Y:S01]  /*0f30*/  LOP3.LUT R194, R8, 0x3a, R11.reuse, 0xfe, !PT ;  /* 0x0000003a08c27812 */ /* 0x100fe200078efe0b */
[----:B------:R-:W-:Y:S01]  /*0f40*/  IMAD R13, R0, R17, R14 ;  /* 0x00000011000d7224 */ /* 0x000fe200078e020e */
[----:B------:R-:W-:Y:S01]  /*0f50*/  ISETP.GT.U32.AND P0, PT, R61, R2, PT ;  /* 0x000000023d00720c */ /* 0x000fe20003f04070 */
[C---:B------:R-:W-:Y:S01]  /*0f60*/  IMAD.HI.U32 R10, R5.reuse, R19, RZ ;  /* 0x00000013050a7227 */ /* 0x040fe200078e00ff */
[----:B------:R-:W-:Y:S01]  /*0f70*/  LOP3.LUT R193, R8, 0x3c, R11, 0xfe, !PT ;  /* 0x0000003c08c17812 */ /* 0x000fe200078efe0b */
[----:B------:R-:W-:Y:S01]  /*0f80*/  STL [R1+0x28], R40 ;  /* 0x0000282801007387 */ /* 0x000fe20000100800 */
[----:B------:R-:W-:Y:S01]  /*0f90*/  IABS R15, R46 ;  /* 0x0000002e000f7213 */ /* 0x000fe20000000000 */
[C---:B------:R-:W-:Y:S01]  /*0fa0*/  IMAD.HI.U32 R8, R5.reuse, R75, RZ ;  /* 0x0000004b05087227 */ /* 0x040fe200078e00ff */
[----:B------:R-:W-:Y:S01]  /*0fb0*/  IABS R17, R44 ;  /* 0x0000002c00117213 */ /* 0x000fe20000000000 */
[----:B------:R-:W-:Y:S01]  /*0fc0*/  STL [R1+0x24], R38 ;  /* 0x0000242601007387 */ /* 0x000fe20000100800 */
[----:B------:R-:W-:Y:S01]  /*0fd0*/  IABS R23, R38 ;  /* 0x0000002600177213 */ /* 0x000fe20000000000 */
[----:B------:R-:W-:Y:S01]  /*0fe0*/  IMAD.MOV R8, RZ, RZ, -R8 ;  /* 0x000000ffff087224 */ /* 0x000fe200078e0a08 */
[C---:B------:R-:W-:Y:S01]  /*0ff0*/  ISETP.GT.U32.AND P5, PT, R0.reuse, R3, PT ;  /* 0x000000030000720c */ /* 0x040fe20003fa4070 */
[----:B------:R-:W-:Y:S01]  /*1000*/  IMAD.MOV R10, RZ, RZ, -R10 ;  /* 0x000000ffff0a7224 */ /* 0x000fe200078e0a0a */
[----:B------:R-:W-:Y:S01]  /*1010*/  ISETP.GT.U32.AND P3, PT, R0, R13, PT ;  /* 0x0000000d0000720c */ /* 0x000fe20003f64070 */
[----:B------:R-:W-:Y:S01]  /*1020*/  @!P0 IMAD.IADD R2, R2, 0x1, -R61 ;  /* 0x0000000102028824 */ /* 0x000fe200078e0a3d */
[C---:B------:R-:W-:Y:S01]  /*1030*/  ISETP.GT.U32.AND P4, PT, R0.reuse, R9, PT ;  /* 0x000000090000720c */ /* 0x040fe20003f84070 */
[C---:B------:R-:W-:Y:S01]  /*1040*/  IMAD R75, R0.reuse, R8, R75 ;  /* 0x00000008004b7224 */ /* 0x040fe200078e024b */
[----:B------:R-:W-:Y:S01]  /*1050*/  IABS R27, R34 ;  /* 0x00000022001b7213 */ /* 0x000fe20000000000 */
[----:B------:R-:W-:Y:S01]  /*1060*/  IMAD.HI.U32 R6, R5, R15, RZ ;  /* 0x0000000f05067227 */ /* 0x000fe200078e00ff */
[----:B------:R-:W-:Y:S01]  /*1070*/  ISETP.GT.U32.AND P0, PT, R61, R2, PT ;  /* 0x000000023d00720c */ /* 0x000fe20003f04070 */
[----:B------:R-:W-:Y:S01]  /*1080*/  STL [R1+0x20], R36 ;  /* 0x0000202401007387 */ /* 0x000fe20000100800 */
[C---:B------:R-:W-:Y:S01]  /*1090*/  ISETP.GT.U32.AND P2, PT, R0.reuse, R75, PT ;  /* 0x0000004b0000720c */ /* 0x040fe20003f44070 */
[C---:B------:R-:W-:Y:S01]  /*10a0*/  IMAD.HI.U32 R7, R5.reuse, R17, RZ ;  /* 0x0000001105077227 */ /* 0x040fe200078e00ff */
[----:B------:R-:W-:Y:S01]  /*10b0*/  IABS R25, R36 ;  /* 0x0000002400197213 */ /* 0x000fe20000000000 */
[----:B------:R-:W-:Y:S01]  /*10c0*/  STL [R1+0x1c], R34 ;  /* 0x00001c2201007387 */ /* 0x000fe20000100800 */
[----:B------:R-:W-:Y:S01]  /*10d0*/  IABS R29, R32 ;  /* 0x00000020001d7213 */ /* 0x000fe20000000000 */
[C---:B------:R-:W-:Y:S01]  /*10e0*/  IMAD R19, R0.reuse, R10, R19 ;  /* 0x0000000a00137224 */ /* 0x040fe200078e0213 */
[----:B------:R-:W-:Y:S01]  /*10f0*/  IABS R33, R28 ;  /* 0x0000001c00217213 */ /* 0x000fe20000000000 */
[----:B------:R-:W-:Y:S01]  /*1100*/  IMAD.MOV R6, RZ, RZ, -R6 ;  /* 0x000000ffff067224 */ /* 0x000fe200078e0a06 */
[----:B------:R-:W-:Y:S01]  /*1110*/  IABS R35, R26 ;  /* 0x0000001a00237213 */ /* 0x000fe20000000000 */
[----:B------:R-:W-:Y:S01]  /*1120*/  IMAD.MOV R7, RZ, RZ, -R7 ;  /* 0x000000ffff077224 */ /* 0x000fe200078e0a07 */
[C---:B------:R-:W-:Y:S01]  /*1130*/  ISETP.GT.U32.AND P1, PT, R0.reuse, R19, PT ;  /* 0x000000130000720c */ /* 0x040fe20003f24070 */
[----:B------:R-:W-:Y:S01]  /*1140*/  IMAD.HI.U32 R14, R5, R23, RZ ;  /* 0x00000017050e7227 */ /* 0x000fe200078e00ff */
[----:B------:R-:W-:Y:S01]  /*1150*/  IABS R37, R24 ;  /* 0x0000001800257213 */ /* 0x000fe20000000000 */
[----:B------:R-:W-:Y:S01]  /*1160*/  STL [R1+0x18], R32 ;  /* 0x0000182001007387 */ /* 0x000fe20000100800 */
[----:B------:R-:W-:Y:S01]  /*1170*/  IABS R39, R22 ;  /* 0x0000001600277213 */ /* 0x000fe20000000000 */
[C---:B------:R-:W-:Y:S01]  /*1180*/  IMAD R15, R0.reuse, R6, R15 ;  /* 0x00000006000f7224 */ /* 0x040fe200078e020f */
[----:B------:R-:W-:Y:S01]  /*1190*/  IABS R43, R208 ;  /* 0x000000d0002b7213 */ /* 0x000fe20000000000 */
[----:B------:R-:W-:Y:S01]  /*11a0*/  IMAD R17, R0, R7, R17 ;  /* 0x0000000700117224 */ /* 0x000fe200078e0211 */
[----:B------:R-:W-:Y:S01]  /*11b0*/  IABS R45, R207 ;  /* 0x000000cf002d7213 */ /* 0x000fe20000000000 */
[----:B------:R-:W-:Y:S01]  /*11c0*/  IMAD.MOV R14, RZ, RZ, -R14 ;  /* 0x000000ffff0e7224 */ /* 0x000fe200078e0a0e */
[----:B------:R-:W-:Y:S01]  /*11d0*/  IABS R47, R206 ;  /* 0x000000ce002f7213 */ /* 0x000fe20000000000 */
[----:B------:R-:W-:Y:S01]  /*11e0*/  @!P0 IMAD.IADD R2, R2, 0x1, -R61 ;  /* 0x0000000102028824 */ /* 0x000fe200078e0a3d */
[C---:B------:R-:W-:Y:S01]  /*11f0*/  ISETP.GT.U32.AND P0, PT, R0.reuse, R15, PT ;  /* 0x0000000f0000720c */ /* 0x040fe20003f04070 */
[C---:B------:R-:W-:Y:S01]  /*1200*/  IMAD R23, R0.reuse, R14, R23 ;  /* 0x0000000e00177224 */ /* 0x040fe200078e0217 */
[C---:B------:R-:W-:Y:S01]  /*1210*/  ISETP.GT.U32.AND P6, PT, R0.reuse, R17, PT ;  /* 0x000000110000720c */ /* 0x040fe20003fc4070 */
[--C-:B------:R-:W-:Y:S01]  /*1220*/  @!P2 IMAD.IADD R75, R75, 0x1, -R0.reuse ;  /* 0x000000014b4ba824 */ /* 0x100fe200078e0a00 */
[C---:B------:R-:W-:Y:S01]  /*1230*/  ISETP.GT.U32.AND P2, PT, R0.reuse, R21, PT ;  /* 0x000000150000720c */ /* 0x040fe20003f44070 */
[--C-:B------:R-:W-:Y:S01]  /*1240*/  @!P5 IMAD.IADD R3, R3, 0x1, -R0.reuse ;  /* 0x000000010303d824 */ /* 0x100fe200078e0a00 */
[C---:B------:R-:W-:Y:S01]  /*1250*/  ISETP.GT.U32.AND P5, PT, R0.reuse, R23, PT ;  /* 0x000000170000720c */ /* 0x040fe20003fa4070 */
[--C-:B------:R-:W-:Y:S01]  /*1260*/  @!P3 IMAD.IADD R13, R13, 0x1, -R0.reuse ;  /* 0x000000010d0db824 */ /* 0x100fe200078e0a00 */
[----:B------:R-:W-:Y:S01]  /*1270*/  IABS R51, R205 ;  /* 0x000000cd00337213 */ /* 0x000fe20000000000 */
[--C-:B------:R-:W-:Y:S01]  /*1280*/  @!P1 IMAD.IADD R19, R19, 0x1, -R0.reuse ;  /* 0x0000000113139824 */ /* 0x100fe200078e0a00 */
[C---:B------:R-:W-:Y:S01]  /*1290*/  ISETP.GT.U32.AND P3, PT, R0.reuse, R3, PT ;  /* 0x000000030000720c */ /* 0x040fe20003f64070 */
[----:B------:R-:W-:Y:S01]  /*12a0*/  IMAD.HI.U32 R7, R5, R27, RZ ;  /* 0x0000001b05077227 */ /* 0x000fe200078e00ff */
[C---:B------:R-:W-:Y:S01]  /*12b0*/  ISETP.GT.U32.AND P1, PT, R0.reuse, R13, PT ;  /* 0x0000000d0000720c */ /* 0x040fe20003f24070 */
[----:B------:R-:W1:Y:S01]  /*12c0*/  LDC.64 R60, c[0x0][0x3a8] ;  /* 0x0000ea00ff3c7b82 */ /* 0x000e620000000a00 */
[----:B------:R-:W-:Y:S01]  /*12d0*/  IABS R57, R202 ;  /* 0x000000ca00397213 */ /* 0x000fe20000000000 */
[----:B------:R-:W-:Y:S01]  /*12e0*/  IMAD.MOV R7, RZ, RZ, -R7 ;  /* 0x000000ffff077224 */ /* 0x000fe200078e0a07 */
[----:B------:R-:W-:Y:S01]  /*12f0*/  IABS R59, R201 ;  /* 0x000000c9003b7213 */ /* 0x000fe20000000000 */
[--C-:B------:R-:W-:Y:S01]  /*1300*/  @!P4 IMAD.IADD R9, R9, 0x1, -R0.reuse ;  /* 0x000000010909c824 */ /* 0x100fe200078e0a00 */
[C---:B------:R-:W-:Y:S01]  /*1310*/  ISETP.GT.U32.AND P4, PT, R0.reuse, R75, PT ;  /* 0x0000004b0000720c */ /* 0x040fe20003f84070 */
[--C-:B------:R-:W-:Y:S01]  /*1320*/  @!P0 IMAD.IADD R15, R15, 0x1, -R0.reuse ;  /* 0x000000010f0f8824 */ /* 0x100fe200078e0a00 */
[----:B------:R-:W-:Y:S01]  /*1330*/  IABS R63, R200 ;  /* 0x000000c8003f7213 */ /* 0x000fe20000000000 */
[--C-:B------:R-:W-:Y:S01]  /*1340*/  @!P6 IMAD.IADD R17, R17, 0x1, -R0.reuse ;  /* 0x000000011111e824 */ /* 0x100fe200078e0a00 */
[C---:B------:R-:W-:Y:S01]  /*1350*/  ISETP.GT.U32.AND P0, PT, R0.reuse, R9, PT ;  /* 0x000000090000720c */ /* 0x040fe20003f04070 */
[----:B------:R-:W-:Y:S01]  /*1360*/  IMAD.HI.U32 R6, R5, R25, RZ ;  /* 0x0000001905067227 */ /* 0x000fe200078e00ff */
[----:B------:R-:W-:Y:S01]  /*1370*/  IABS R55, R203 ;  /* 0x000000cb00377213 */ /* 0x000fe20000000000 */
[----:B------:R-:W-:Y:S01]  /*1380*/  STL [R1+0x14], R30 ;  /* 0x0000141e01007387 */ /* 0x000fe20000100800 */
[C---:B------:R-:W-:Y:S01]  /*1390*/  ISETP.GT.U32.AND P6, PT, R0.reuse, R17, PT ;  /* 0x000000110000720c */ /* 0x040fe20003fc4070 */
[C---:B------:R-:W-:Y:S01]  /*13a0*/  IMAD R27, R0.reuse, R7, R27 ;  /* 0x00000007001b7224 */ /* 0x040fe200078e021b */
[----:B------:R-:W-:Y:S01]  /*13b0*/  IABS R65, R199 ;  /* 0x000000c700417213 */ /* 0x000fe20000000000 */
[----:B------:R-:W-:Y:S01]  /*13c0*/  @!P2 IMAD.IADD R21, R21, 0x1, -R0 ;  /* 0x000000011515a824 */ /* 0x000fe200078e0a00 */
[C---:B------:R-:W-:Y:S01]  /*13d0*/  ISETP.GT.U32.AND P2, PT, R0.reuse, R15, PT ;  /* 0x0000000f0000720c */ /* 0x040fe20003f44070 */
[----:B------:R-:W-:Y:S01]  /*13e0*/  IMAD.MOV R6, RZ, RZ, -R6 ;  /* 0x000000ffff067224 */ /* 0x000fe200078e0a06 */
[----:B------:R-:W-:Y:S01]  /*13f0*/  IABS R67, R197 ;  /* 0x000000c500437213 */ /* 0x000fe20000000000 */
[----:B------:R-:W-:Y:S01]  /*1400*/  IMAD.HI.U32 R10, R5, R29, RZ ;  /* 0x0000001d050a7227 */ /* 0x000fe200078e00ff */
[----:B------:R-:W-:Y:S01]  /*1410*/  IABS R69, R195 ;  /* 0x000000c300457213 */ /* 0x000fe20000000000 */
[----:B------:R-:W-:Y:S01]  /*1420*/  STL [R1+0x10], R28 ;  /* 0x0000101c01007387 */ /* 0x000fe20000100800 */
[----:B------:R-:W-:Y:S01]  /*1430*/  IABS R71, R194 ;  /* 0x000000c200477213 */ /* 0x000fe20000000000 */
[--C-:B------:R-:W-:Y:S01]  /*1440*/  @!P5 IMAD.IADD R23, R23, 0x1, -R0.reuse ;  /* 0x000000011717d824 */ /* 0x100fe200078e0a00 */
[C---:B------:R-:W-:Y:S01]  /*1450*/  ISETP.GT.U32.AND P5, PT, R0.reuse, R19, PT ;  /* 0x000000130000720c */ /* 0x040fe20003fa4070 */
[--C-:B------:R-:W-:Y:S01]  /*1460*/  @!P3 IMAD.IADD R3, R3, 0x1, -R0.reuse ;  /* 0x000000010303b824 */ /* 0x100fe200078e0a00 */
[C---:B------:R-:W-:Y:S01]  /*1470*/  ISETP.GT.U32.AND P3, PT, R0.reuse, R21, PT ;  /* 0x000000150000720c */ /* 0x040fe20003f64070 */
[----:B------:R-:W-:Y:S01]  /*1480*/  @!P1 IMAD.IADD R13, R13, 0x1, -R0 ;  /* 0x000000010d0d9824 */ /* 0x000fe200078e0a00 */
[C---:B------:R-:W-:Y:S01]  /*1490*/  ISETP.GT.U32.AND P1, PT, R0.reuse, R27, PT ;  /* 0x0000001b0000720c */ /* 0x040fe20003f24070 */
[----:B------:R-:W-:Y:S01]  /*14a0*/  IMAD R25, R0, R6, R25 ;  /* 0x0000000600197224 */ /* 0x000fe200078e0219 */
[----:B------:R-:W-:Y:S01]  /*14b0*/  IABS R73, R193 ;  /* 0x000000c100497213 */ /* 0x000fe20000000000 */
[----:B------:R-:W-:Y:S01]  /*14c0*/  IMAD.HI.U32 R14, R5, R33, RZ ;  /* 0x00000021050e7227 */ /* 0x000fe200078e00ff */
[----:B------:R-:W-:Y:S01]  /*14d0*/  STL [R1+0xc], R26 ;  /* 0x00000c1a01007387 */ /* 0x000fe20000100800 */
[----:B------:R-:W-:-:S02]  /*14e0*/  LOP3.LUT R159, R11, 0x1a, RZ, 0xfc, !PT ;  /* 0x0000001a0b9f7812 */ /* 0x000fc400078efcff */
[----:B------:R-:W-:Y:S01]  /*14f0*/  IMAD.MOV R10, RZ, RZ, -R10 ;  /* 0x000000ffff0a7224 */ /* 0x000fe200078e0a0a */
[----:B------:R-:W-:Y:S01]  /*1500*/  STL [R1+0x8], R24 ;  /* 0x0000081801007387 */ /* 0x000fe20000100800 */
[----:B------:R-:W-:Y:S01]  /*1510*/  IMAD.HI.U32 R6, R5, R35, RZ ;  /* 0x0000002305067227 */ /* 0x000fe200078e00ff */
[C---:B------:R-:W-:Y:S02]  /*1520*/  LOP3.LUT R58, R11.reuse, 0x18, RZ, 0xfc, !PT ;  /* 0x000000180b3a7812 */ /* 0x040fe400078efcff */
[----:B------:R-:W-:Y:S01]  /*1530*/  STL [R1+0x4], R22 ;  /* 0x0000041601007387 */ /* 0x000fe20000100800 */
[----:B------:R-:W-:Y:S01]  /*1540*/  IMAD.MOV R14, RZ, RZ, -R14 ;  /* 0x000000ffff0e7224 */ /* 0x000fe200078e0a0e */
[C---:B------:R-:W-:Y:S01]  /*1550*/  LOP3.LUT R160, R11.reuse, 0x36, RZ, 0xfc, !PT ;  /* 0x000000360ba07812 */ /* 0x040fe200078efcff */
[----:B------:R-:W-:Y:S01]  /*1560*/  IMAD R29, R0, R10, R29 ;  /* 0x0000000a001d7224 */ /* 0x000fe200078e021d */
[----:B------:R-:W-:Y:S01]  /*1570*/  STL [R1], R18 ;  /* 0x0000001201007387 */ /* 0x000fe20000100800 */
[----:B------:R-:W-:Y:S01]  /*1580*/  IMAD.MOV R6, RZ, RZ, -R6 ;  /* 0x000000ffff067224 */ /* 0x000fe200078e0a06 */
[----:B------:R-:W-:Y:S01]  /*1590*/  LOP3.LUT R152, R11, 0x1c, RZ, 0xfc, !PT ;  /* 0x0000001c0b987812 */ /* 0x000fe200078efcff */
[----:B------:R-:W-:Y:S01]  /*15a0*/  IMAD.HI.U32 R7, R5, R37, RZ ;  /* 0x0000002505077227 */ /* 0x000fe200078e00ff */
[----:B------:R-:W-:Y:S01]  /*15b0*/  STL [R1+0x44], R56 ;  /* 0x0000443801007387 */ /* 0x000fe20000100800 */
[----:B------:R-:W-:-:S02]  /*15c0*/  LOP3.LUT R153, R11, 0x3a, RZ, 0xfc, !PT ;  /* 0x0000003a0b997812 */ /* 0x000fc400078efcff */
[----:B------:R-:W-:Y:S01]  /*15d0*/  IMAD.HI.U32 R10, R5, R39, RZ ;  /* 0x00000027050a7227 */ /* 0x000fe200078e00ff */
[C---:B------:R-:W-:Y:S02]  /*15e0*/  LOP3.LUT R158, R11.reuse, 0x38, RZ, 0xfc, !PT ;  /* 0x000000380b9e7812 */ /* 0x040fe400078efcff */
[C---:B------:R-:W-:Y:S01]  /*15f0*/  LOP3.LUT R80, R11.reuse, 0x3e, RZ, 0xfc, !PT ;  /* 0x0000003e0b507812 */ /* 0x040fe200078efcff */
[C---:B------:R-:W-:Y:S01]  /*1600*/  IMAD R33, R0.reuse, R14, R33 ;  /* 0x0000000e00217224 */ /* 0x040fe200078e0221 */
[C---:B------:R-:W-:Y:S01]  /*1610*/  LOP3.LUT R81, R11.reuse, 0x3c, RZ, 0xfc, !PT ;  /* 0x0000003c0b517812 */ /* 0x040fe200078efcff */
[C---:B------:R-:W-:Y:S01]  /*1620*/  IMAD R35, R0.reuse, R6, R35 ;  /* 0x0000000600237224 */ /* 0x040fe200078e0223 */
[----:B------:R-:W-:Y:S01]  /*1630*/  LOP3.LUT R86, R11, 0x1e, RZ, 0xfc, !PT ;  /* 0x0000001e0b567812 */ /* 0x000fe200078efcff */
[--C-:B------:R-:W-:Y:S01]  /*1640*/  @!P4 IMAD.IADD R75, R75, 0x1, -R0.reuse ;  /* 0x000000014b4bc824 */ /* 0x100fe200078e0a00 */
[C---:B------:R-:W-:Y:S01]  /*1650*/  ISETP.GT.U32.AND P4, PT, R0.reuse, R23, PT ;  /* 0x000000170000720c */ /* 0x040fe20003f84070 */
[--C-:B------:R-:W-:Y:S01]  /*1660*/  @!P0 IMAD.IADD R9, R9, 0x1, -R0.reuse ;  /* 0x0000000109098824 */ /* 0x100fe200078e0a00 */
[C---:B------:R-:W-:Y:S01]  /*1670*/  ISETP.GT.U32.AND P0, PT, R0.reuse, R25, PT ;  /* 0x000000190000720c */ /* 0x040fe20003f04070 */
[--C-:B------:R-:W-:Y:S01]  /*1680*/  @!P2 IMAD.IADD R15, R15, 0x1, -R0.reuse ;  /* 0x000000010f0fa824 */ /* 0x100fe200078e0a00 */
[C---:B------:R-:W-:Y:S01]  /*1690*/  ISETP.GT.U32.AND P2, PT, R0.reuse, R29, PT ;  /* 0x0000001d0000720c */ /* 0x040fe20003f44070 */
[----:B------:R-:W-:Y:S01]  /*16a0*/  @!P6 IMAD.IADD R17, R17, 0x1, -R0 ;  /* 0x000000011111e824 */ /* 0x000fe200078e0a00 */
[----:B------:R-:W-:Y:S01]  /*16b0*/  ISETP.GT.U32.AND P6, PT, R0, R31, PT ;  /* 0x0000001f0000720c */ /* 0x000fe20003fc4070 */
[----:B------:R-:W-:-:S02]  /*16c0*/  IMAD.MOV R7, RZ, RZ, -R7 ;  /* 0x000000ffff077224 */ /* 0x000fc400078e0a07 */
[----:B------:R-:W-:Y:S02]  /*16d0*/  IMAD.MOV R10, RZ, RZ, -R10 ;  /* 0x000000ffff0a7224 */ /* 0x000fe400078e0a0a */
[----:B------:R-:W-:-:S04]  /*16e0*/  IMAD.HI.U32 R14, R5, R43, RZ ;  /* 0x0000002b050e7227 */ /* 0x000fc800078e00ff */
[----:B------:R-:W-:-:S04]  /*16f0*/  IMAD.HI.U32 R6, R5, R45, RZ ;  /* 0x0000002d05067227 */ /* 0x000fc800078e00ff */
[--C-:B------:R-:W-:Y:S01]  /*1700*/  @!P5 IMAD.IADD R19, R19, 0x1, -R0.reuse ;  /* 0x000000011313d824 */ /* 0x100fe200078e0a00 */
[C---:B------:R-:W-:Y:S01]  /*1710*/  ISETP.GT.U32.AND P5, PT, R0.reuse, R33, PT ;  /* 0x000000210000720c */ /* 0x040fe20003fa4070 */
[--C-:B------:R-:W-:Y:S01]  /*1720*/  @!P3 IMAD.IADD R21, R21, 0x1, -R0.reuse ;  /* 0x000000011515b824 */ /* 0x100fe200078e0a00 */
[C---:B------:R-:W-:Y:S01]  /*1730*/  ISETP.GT.U32.AND P3, PT, R0.reuse, R35, PT ;  /* 0x000000230000720c */ /* 0x040fe20003f64070 */
[----:B------:R-:W-:Y:S01]  /*1740*/  @!P1 IMAD.IADD R27, R27, 0x1, -R0 ;  /* 0x000000011b1b9824 */ /* 0x000fe200078e0a00 */
[C---:B------:R-:W-:Y:S01]  /*1750*/  ISETP.GT.U32.AND P1, PT, R0.reuse, R41, PT ;  /* 0x000000290000720c */ /* 0x040fe20003f24070 */
[C---:B------:R-:W-:Y:S02]  /*1760*/  IMAD R37, R0.reuse, R7, R37 ;  /* 0x0000000700257224 */ /* 0x040fe400078e0225 */
[----:B------:R-:W-:Y:S02]  /*1770*/  IMAD R39, R0, R10, R39 ;  /* 0x0000000a00277224 */ /* 0x000fe400078e0227 */
[----:B------:R-:W-:-:S02]  /*1780*/  IMAD.MOV R14, RZ, RZ, -R14 ;  /* 0x000000ffff0e7224 */ /* 0x000fc400078e0a0e */
[----:B------:R-:W-:-:S04]  /*1790*/  IMAD.HI.U32 R7, R5, R47, RZ ;  /* 0x0000002f05077227 */ /* 0x000fc800078e00ff */
[----:B------:R-:W-:-:S04]  /*17a0*/  IMAD.HI.U32 R10, R5, R51, RZ ;  /* 0x00000033050a7227 */ /* 0x000fc800078e00ff */
[----:B------:R-:W-:Y:S02]  /*17b0*/  IMAD.MOV R6, RZ, RZ, -R6 ;  /* 0x000000ffff067224 */ /* 0x000fe400078e0a06 */
[C---:B------:R-:W-:Y:S02]  /*17c0*/  IMAD R43, R0.reuse, R14, R43 ;  /* 0x0000000e002b7224 */ /* 0x040fe400078e022b */
[----:B------:R-:W-:Y:S02]  /*17d0*/  IMAD.MOV R7, RZ, RZ, -R7 ;  /* 0x000000ffff077224 */ /* 0x000fe400078e0a07 */
[----:B------:R-:W-:Y:S02]  /*17e0*/  IMAD.MOV R10, RZ, RZ, -R10 ;  /* 0x000000ffff0a7224 */ /* 0x000fe400078e0a0a */
[C---:B------:R-:W-:Y:S02]  /*17f0*/  IMAD R45, R0.reuse, R6, R45 ;  /* 0x00000006002d7224 */ /* 0x040fe400078e022d */
[----:B------:R-:W-:-:S02]  /*1800*/  IMAD R47, R0, R7, R47 ;  /* 0x00000007002f7224 */ /* 0x000fc400078e022f */
[C---:B------:R-:W-:Y:S02]  /*1810*/  IMAD R51, R0.reuse, R10, R51 ;  /* 0x0000000a00337224 */ /* 0x040fe400078e0233 */
[--C-:B------:R-:W-:Y:S01]  /*1820*/  @!P4 IMAD.IADD R23, R23, 0x1, -R0.reuse ;  /* 0x000000011717c824 */ /* 0x100fe200078e0a00 */
[C---:B------:R-:W-:Y:S01]  /*1830*/  ISETP.GT.U32.AND P4, PT, R0.reuse, R37, PT ;  /* 0x000000250000720c */ /* 0x040fe20003f84070 */
        /* <DEDUP_REMOVED lines=26> */
[----:B------:R-:W-:-:S04]  /*19e0*/  IMAD.HI.U32 R4, R5, R57, RZ ;  /* 0x0000003905047227 */ /* 0x000fc800078e00ff */
[----:B------:R-:W-:-:S04]  /*19f0*/  IMAD.HI.U32 R6, R5, R59, RZ ;  /* 0x0000003b05067227 */ /* 0x000fc800078e00ff */
[----:B------:R-:W-:-:S04]  /*1a00*/  IMAD.HI.U32 R7, R5, R63, RZ ;  /* 0x0000003f05077227 */ /* 0x000fc800078e00ff */
[----:B------:R-:W-:Y:S02]  /*1a10*/  IMAD.MOV R4, RZ, RZ, -R4 ;  /* 0x000000ffff047224 */ /* 0x000fe400078e0a04 */
[----:B------:R-:W-:Y:S02]  /*1a20*/  IMAD.MOV R6, RZ, RZ, -R6 ;  /* 0x000000ffff067224 */ /* 0x000fe400078e0a06 */
[----:B------:R-:W-:Y:S02]  /*1a30*/  IMAD.MOV R7, RZ, RZ, -R7 ;  /* 0x000000ffff077224 */ /* 0x000fe400078e0a07 */
[C---:B------:R-:W-:Y:S02]  /*1a40*/  IMAD R57, R0.reuse, R4, R57 ;  /* 0x0000000400397224 */ /* 0x040fe400078e0239 */
        /* <DEDUP_REMOVED lines=10> */
[C---:B------:R-:W-:Y:S02]  /*1af0*/  IMAD R59, R0.reuse, R6, R59 ;  /* 0x00000006003b7224 */ /* 0x040fe400078e023b */
[C---:B------:R-:W-:Y:S02]  /*1b00*/  IMAD R63, R0.reuse, R7, R63 ;  /* 0x00000007003f7224 */ /* 0x040fe400078e023f */
        /* <DEDUP_REMOVED lines=11> */
[----:B------:R-:W-:-:S04]  /*1bc0*/  IMAD.HI.U32 R5, R5, R73, RZ ;  /* 0x0000004905057227 */ /* 0x000fc800078e00ff */
[----:B------:R-:W-:Y:S02]  /*1bd0*/  IMAD.MOV R4, RZ, RZ, -R4 ;  /* 0x000000ffff047224 */ /* 0x000fe400078e0a04 */
[C---:B------:R-:W-:Y:S02]  /*1be0*/  IMAD R55, R0.reuse, R14, R55 ;  /* 0x0000000e00377224 */ /* 0x040fe400078e0237 */
[C---:B------:R-:W-:Y:S02]  /*1bf0*/  IMAD R65, R0.reuse, R10, R65 ;  /* 0x0000000a00417224 */ /* 0x040fe400078e0241 */
[----:B------:R-:W-:Y:S02]  /*1c00*/  IMAD.MOV R6, RZ, RZ, -R6 ;  /* 0x000000ffff067224 */ /* 0x000fe400078e0a06 */
[----:B------:R-:W-:Y:S02]  /*1c10*/  IMAD.MOV R5, RZ, RZ, -R5 ;  /* 0x000000ffff057224 */ /* 0x000fe400078e0a05 */
[----:B------:R-:W-:-:S02]  /*1c20*/  IMAD R67, R0, R4, R67 ;  /* 0x0000000400437224 */ /* 0x000fc400078e0243 */
[C---:B------:R-:W-:Y:S01]  /*1c30*/  IMAD R69, R0.reuse, R6, R69 ;  /* 0x0000000600457224 */ /* 0x040fe200078e0245 */
[----:B------:R-:W2:Y:S01]  /*1c40*/  LDS R4, [UR12] ;  /* 0x0000000cff047984 */ /* 0x000ea20008000800 */
[C---:B------:R-:W-:Y:S01]  /*1c50*/  IMAD R73, R0.reuse, R5, R73 ;  /* 0x0000000500497224 */ /* 0x040fe200078e0249 */
[----:B------:R-:W-:Y:S01]  /*1c60*/  LOP3.LUT R5, RZ, R49, RZ, 0x33, !PT ;  /* 0x00000031ff057212 */ /* 0x000fe200078e33ff */
        /* <DEDUP_REMOVED lines=15> */
[--C-:B------:R-:W-:Y:S02]  /*1d60*/  @!P0 IMAD.IADD R55, R55, 0x1, -R0.reuse ;  /* 0x0000000137378824 */ /* 0x100fe400078e0a00 */
        /* <DEDUP_REMOVED lines=12> */
[C---:B------:R-:W-:Y:S01]  /*1e30*/  ISETP.GT.U32.AND P1, PT, R0.reuse, R65, PT ;  /* 0x000000410000720c */ /* 0x040fe20003f24070 */
[----:B------:R-:W-:Y:S01]  /*1e40*/  IMAD.MOV.U32 R12, RZ, RZ, R2 ;  /* 0x000000ffff0c7224 */ /* 0x000fe200078e0002 */
[C---:B------:R-:W-:Y:S01]  /*1e50*/  ISETP.GT.U32.AND P6, PT, R0.reuse, R57, PT ;  /* 0x000000390000720c */ /* 0x040fe20003fc4070 */
[--C-:B------:R-:W-:Y:S01]  /*1e60*/  @!P2 IMAD.IADD R53, R53, 0x1, -R0.reuse ;  /* 0x000000013535a824 */ /* 0x100fe200078e0a00 */
[----:B------:R-:W-:Y:S01]  /*1e70*/  ISETP.GT.U32.AND P2, PT, R0, R67, PT ;  /* 0x000000430000720c */ /* 0x000fe20003f44070 */
[--C-:B------:R-:W-:Y:S01]  /*1e80*/  @!P0 IMAD.IADD R71, R71, 0x1, -R0.reuse ;  /* 0x0000000147478824 */ /* 0x100fe200078e0a00 */
[----:B------:R-:W-:Y:S01]  /*1e90*/  ISETP.GE.AND P0, PT, R56, RZ, PT ;  /* 0x000000ff3800720c */ /* 0x000fe20003f06270 */
[--C-:B------:R-:W-:Y:S01]  /*1ea0*/  @!P4 IMAD.IADD R55, R55, 0x1, -R0.reuse ;  /* 0x000000013737c824 */ /* 0x100fe200078e0a00 */
[C---:B------:R-:W-:Y:S01]  /*1eb0*/  ISETP.GT.U32.AND P4, PT, R0.reuse, R69, PT ;  /* 0x000000450000720c */ /* 0x040fe20003f84070 */
[--C-:B------:R-:W-:Y:S01]  /*1ec0*/  @!P5 IMAD.IADD R59, R59, 0x1, -R0.reuse ;  /* 0x000000013b3bd824 */ /* 0x100fe200078e0a00 */
[----:B------:R-:W-:Y:S01]  /*1ed0*/  ISETP.GT.U32.AND P5, PT, R0, R73, PT ;  /* 0x000000490000720c */ /* 0x000fe20003fa4070 */
[--C-:B------:R-:W-:Y:S01]  /*1ee0*/  @!P3 IMAD.IADD R63, R63, 0x1, -R0.reuse ;  /* 0x000000013f3fb824 */ /* 0x100fe200078e0a00 */
[----:B------:R-:W-:Y:S01]  /*1ef0*/  ISETP.NE.AND P3, PT, R48, RZ, PT ;  /* 0x000000ff3000720c */ /* 0x000fe20003f65270 */
[----:B------:R-:W-:Y:S01]  /*1f00*/  @!P1 IMAD.IADD R65, R65, 0x1, -R0 ;  /* 0x0000000141419824 */ /* 0x000fe200078e0a00 */
[----:B------:R-:W-:Y:S01]  /*1f10*/  ISETP.GE.AND P1, PT, R54, RZ, PT ;  /* 0x000000ff3600720c */ /* 0x000fe20003f26270 */
[----:B-1----:R-:W-:Y:S01]  /*1f20*/  IMAD R165, R11, R60, RZ ;  /* 0x0000003c0ba57224 */ /* 0x002fe200078e02ff */
[----:B--2---:R-:W-:Y:S01]  /*1f30*/  R2UR UR9, R4 ;  /* 0x00000000040972ca */ /* 0x004fe200000e0000 */
[----:B------:R-:W-:Y:S01]  /*1f40*/  IMAD.MOV.U32 R4, RZ, RZ, R3 ;  /* 0x000000ffff047224 */ /* 0x000fe200078e0003 */
[----:B------:R-:W1:Y:S01]  /*1f50*/  LDC R7, c[0x0][0x3a0] ;  /* 0x0000e800ff077b82 */ /* 0x000e620000000800 */
[----:B------:R-:W-:Y:S01]  /*1f60*/  @!P0 IMAD.MOV R12, RZ, RZ, -R12 ;  /* 0x000000ffff0c8224 */ /* 0x000fe200078e0a0c */
[----:B------:R-:W-:Y:S01]  /*1f70*/  ISETP.NE.AND P0, PT, R49, RZ, PT ;  /* 0x000000ff3100720c */ /* 0x000fe20003f05270 */
[--C-:B------:R-:W-:Y:S01]  /*1f80*/  @!P2 IMAD.IADD R67, R67, 0x1, -R0.reuse ;  /* 0x000000014343a824 */ /* 0x100fe200078e0a00 */
[----:B------:R-:W-:Y:S01]  /*1f90*/  ISETP.GE.AND P2, PT, R52, RZ, PT ;  /* 0x000000ff3400720c */ /* 0x000fe20003f46270 */
[--C-:B------:R-:W-:Y:S01]  /*1fa0*/  @!P4 IMAD.IADD R69, R69, 0x1, -R0.reuse ;  /* 0x000000014545c824 */ /* 0x100fe200078e0a00 */
[----:B------:R-:W-:Y:S01]  /*1fb0*/  ISETP.GE.AND P4, PT, R50, RZ, PT ;  /* 0x000000ff3200720c */ /* 0x000fe20003f86270 */
[----:B------:R-:W-:Y:S01]  /*1fc0*/  @!P5 IMAD.IADD R73, R73, 0x1, -R0 ;  /* 0x000000014949d824 */ /* 0x000fe200078e0a00 */
[----:B------:R-:W-:Y:S01]  /*1fd0*/  @!P3 LOP3.LUT R12, RZ, R48, RZ, 0x33, !PT ;  /* 0x00000030ff0cb212 */ /* 0x000fe200078e33ff */
[----:B------:R-:W-:Y:S01]  /*1fe0*/  @!P1 IMAD.MOV R4, RZ, RZ, -R4 ;  /* 0x000000ffff049224 */ /* 0x000fe200078e0a04 */
[----:B------:R-:W-:Y:S01]  /*1ff0*/  ISETP.GE.AND P5, PT, R46, RZ, PT ;  /* 0x000000ff2e00720c */ /* 0x000fe20003fa6270 */
[----:B------:R-:W-:Y:S01]  /*2000*/  IMAD R164, R60, 0x2, R165 ;  /* 0x000000023ca47824 */ /* 0x000fe200078e02a5 */
[----:B------:R-:W-:Y:S01]  /*2010*/  ISETP.GE.AND P3, PT, R44, RZ, PT ;  /* 0x000000ff2c00720c */ /* 0x000fe20003f66270 */
[----:B------:R-:W-:Y:S01]  /*2020*/  @!P6 IMAD.IADD R57, R57, 0x1, -R0 ;  /* 0x000000013939e824 */ /* 0x000fe200078e0a00 */
[----:B------:R-:W-:Y:S01]  /*2030*/  ISETP.GE.AND P1, PT, R42, RZ, PT ;  /* 0x000000ff2a00720c */ /* 0x000fe20003f26270 */
[----:B------:R-:W-:Y:S01]  /*2040*/  IMAD R163, R60, 0x2, R164 ;  /* 0x000000023ca37824 */ /* 0x000fe200078e02a4 */
[----:B------:R-:W-:Y:S01]  /*2050*/  ISETP.GT.U32.AND P6, PT, R0, R71, PT ;  /* 0x000000470000720c */ /* 0x000fe20003fc4070 */
[----:B------:R-:W-:Y:S01]  /*2060*/  @!P2 IMAD.MOV R9, RZ, RZ, -R9 ;  /* 0x000000ffff09a224 */ /* 0x000fe200078e0a09 */
[----:B------:R-:W-:Y:S01]  /*2070*/  ISETP.GE.AND P2, PT, R40, RZ, PT ;  /* 0x000000ff2800720c */ /* 0x000fe20003f46270 */
[----:B------:R-:W-:Y:S01]  /*2080*/  @!P4 IMAD.MOV R13, RZ, RZ, -R13 ;  /* 0x000000ffff0dc224 */ /* 0x000fe200078e0a0d */
[----:B------:R-:W-:Y:S01]  /*2090*/  ISETP.GE.AND P4, PT, R38, RZ, PT ;  /* 0x000000ff2600720c */ /* 0x000fe20003f86270 */
[----:B------:R-:W-:Y:S01]  /*20a0*/  IMAD R162, R60, 0x2, R163 ;  /* 0x000000023ca27824 */ /* 0x000fe200078e02a3 */
[C---:B------:R-:W-:Y:S01]  /*20b0*/  SEL R190, R5.reuse, R4, !P0 ;  /* 0x0000000405be7207 */ /* 0x040fe20004000000 */
[----:B------:R-:W-:Y:S01]  /*20c0*/  @!P5 IMAD.MOV R15, RZ, RZ, -R15 ;  /* 0x000000ffff0fd224 */ /* 0x000fe200078e0a0f */
[----:B------:R-:W-:Y:S01]  /*20d0*/  ISETP.GE.AND P5, PT, R36, RZ, PT ;  /* 0x000000ff2400720c */ /* 0x000fe20003fa6270 */
[----:B------:R-:W-:Y:S01]  /*20e0*/  @!P3 IMAD.MOV R17, RZ, RZ, -R17 ;  /* 0x000000ffff11b224 */ /* 0x000fe200078e0a11 */
[----:B------:R-:W-:Y:S01]  /*20f0*/  ISETP.GE.AND P3, PT, R34, RZ, PT ;  /* 0x000000ff2200720c */ /* 0x000fe20003f66270 */
[----:B------:R-:W-:Y:S01]  /*2100*/  @!P1 IMAD.MOV R19, RZ, RZ, -R19 ;  /* 0x000000ffff139224 */ /* 0x000fe200078e0a13 */
[----:B------:R-:W-:Y:S01]  /*2110*/  ISETP.GE.AND P1, PT, R32, RZ, PT ;  /* 0x000000ff2000720c */ /* 0x000fe20003f26270 */
[----:B------:R-:W-:Y:S01]  /*2120*/  IMAD R77, R60, 0x2, R162 ;  /* 0x000000023c4d7824 */ /* 0x000fe200078e02a2 */
[----:B------:R-:W-:Y:S01]  /*2130*/  SEL R10, R5, R9, !P0 ;  /* 0x00000009050a7207 */ /* 0x000fe20004000000 */
[----:B------:R-:W-:Y:S01]  /*2140*/  @!P2 IMAD.MOV R21, RZ, RZ, -R21 ;  /* 0x000000ffff15a224 */ /* 0x000fe200078e0a15 */
[----:B------:R-:W-:Y:S01]  /*2150*/  ISETP.GE.AND P2, PT, R30, RZ, PT ;  /* 0x000000ff1e00720c */ /* 0x000fe20003f46270 */
[----:B------:R-:W-:Y:S01]  /*2160*/  @!P4 IMAD.MOV R23, RZ, RZ, -R23 ;  /* 0x000000ffff17c224 */ /* 0x000fe200078e0a17 */
[----:B------:R-:W-:Y:S01]  /*2170*/  ISETP.GE.AND P4, PT, R28, RZ, PT ;  /* 0x000000ff1c00720c */ /* 0x000fe20003f86270 */
[----:B------:R-:W-:Y:S01]  /*2180*/  @!P6 IMAD.IADD R71, R71, 0x1, -R0 ;  /* 0x000000014747e824 */ /* 0x000fe200078e0a00 */
[----:B------:R-:W-:Y:S01]  /*2190*/  ISETP.GE.AND P6, PT, R192, RZ, PT ;  /* 0x000000ffc000720c */ /* 0x000fe20003fc6270 */
[----:B------:R-:W-:Y:S01]  /*21a0*/  @!P5 IMAD.MOV R25, RZ, RZ, -R25 ;  /* 0x000000ffff19d224 */ /* 0x000fe200078e0a19 */
[----:B------:R-:W-:Y:S01]  /*21b0*/  ISETP.GE.AND P5, PT, R26, RZ, PT ;  /* 0x000000ff1a00720c */ /* 0x000fe20003fa6270 */
        /* <DEDUP_REMOVED lines=32> */
[C---:B------:R-:W-:Y:S01]  /*23c0*/  IMAD R14, R60.reuse, 0x2, R4 ;  /* 0x000000023c0e7824 */ /* 0x040fe200078e0204 */
        /* <DEDUP_REMOVED lines=14> */
[C---:B------:R-:W-:Y:S01]  /*24b0*/  SEL R24, R5.reuse, R17, !P0 ;  /* 0x0000001105187207 */ /* 0x040fe20004000000 */
[----:B------:R-:W-:Y:S01]  /*24c0*/  @!P2 IMAD.MOV R65, RZ, RZ, -R65 ;  /* 0x000000ffff41a224 */ /* 0x000fe200078e0a41 */
        /* <DEDUP_REMOVED lines=10> */
[----:B------:R-:W-:Y:S01]  /*2570*/  SEL R29, R5, R29, !P0 ;  /* 0x0000001d051d7207 */ /* 0x000fe20004000000 */
[----:B-1----:R-:W-:Y:S01]  /*2580*/  VIADD R78, R7, 0x3f ;  /* 0x0000003f074e7836 */ /* 0x002fe20000000000 */
[C---:B------:R-:W-:Y:S01]  /*2590*/  SEL R31, R5.reuse, R31, !P0 ;  /* 0x0000001f051f7207 */ /* 0x040fe20004000000 */
[----:B------:R-:W-:Y:S01]  /*25a0*/  IMAD R9, R60, 0x2, R16 ;  /* 0x000000023c097824 */ /* 0x000fe200078e0210 */
[C---:B------:R-:W-:Y:S01]  /*25b0*/  SEL R33, R5.reuse, R33, !P0 ;  /* 0x0000002105217207 */ /* 0x040fe20004000000 */
[----:B----4-:R-:W-:Y:S01]  /*25c0*/  IMAD R12, R12, UR5, RZ ;  /* 0x000000050c0c7c24 */ /* 0x010fe2000f8e02ff */
[C---:B------:R-:W-:Y:S01]  /*25d0*/  SEL R35, R5.reuse, R35, !P0 ;  /* 0x0000002305237207 */ /* 0x040fe20004000000 */
[C---:B------:R-:W-:Y:S01]  /*25e0*/  IMAD R43, R60.reuse, 0x2, R9 ;  /* 0x000000023c2b7824 */ /* 0x040fe200078e0209 */
[C---:B------:R-:W-:Y:S01]  /*25f0*/  SEL R39, R5.reuse, R39, !P0 ;  /* 0x0000002705277207 */ /* 0x040fe20004000000 */
[----:B------:R-:W1:Y:S01]  /*2600*/  LDCU UR5, c[0x0][0x3b0] ;  /* 0x00007600ff0577ac */ /* 0x000e620008000800 */
[C---:B------:R-:W-:Y:S01]  /*2610*/  SEL R36, R5.reuse, R45, !P0 ;  /* 0x0000002d05247207 */ /* 0x040fe20004000000 */
[C---:B------:R-:W-:Y:S01]  /*2620*/  IMAD R45, R60.reuse, 0x2, R43 ;  /* 0x000000023c2d7824 */ /* 0x040fe200078e022b */
[----:B------:R-:W-:Y:S01]  /*2630*/  SEL R38, R5, R51, !P0 ;  /* 0x0000003305267207 */ /* 0x000fe20004000000 */
[----:B------:R-:W-:Y:S01]  /*2640*/  IMAD R13, R79, R61, RZ ;  /* 0x0000003d4f0d7224 */ /* 0x000fe200078e02ff */
[C---:B------:R-:W-:Y:S01]  /*2650*/  SEL R40, R5.reuse, R53, !P0 ;  /* 0x0000003505287207 */ /* 0x040fe20004000000 */
[C---:B------:R-:W-:Y:S01]  /*2660*/  IMAD R49, R60.reuse, 0x2, R45 ;  /* 0x000000023c317824 */ /* 0x040fe200078e022d */
[----:B------:R-:W-:Y:S01]  /*2670*/  SEL R41, R5, R55, !P0 ;  /* 0x0000003705297207 */ /* 0x000fe20004000000 */
[----:B------:R-:W-:Y:S01]  /*2680*/  VIADD R74, R7, 0xffffffc0 ;  /* 0xffffffc0074a7836 */ /* 0x000fe20000000000 */
[C---:B------:R-:W-:Y:S01]  /*2690*/  SEL R42, R5.reuse, R57, !P0 ;  /* 0x00000039052a7207 */ /* 0x040fe20004000000 */
[C---:B------:R-:W-:Y:S01]  /*26a0*/  IMAD R51, R60.reuse, 0x2, R49 ;  /* 0x000000023c337824 */ /* 0x040fe200078e0231 */
[C---:B------:R-:W-:Y:S01]  /*26b0*/  SEL R44, R5.reuse, R59, !P0 ;  /* 0x0000003b052c7207 */ /* 0x040fe20004000000 */
[----:B------:R2:W-:Y:S01]  /*26c0*/  STL [R1+0x58], R165 ;  /* 0x000058a501007387 */ /* 0x0005e20000100800 */
[C---:B------:R-:W-:Y:S01]  /*26d0*/  SEL R46, R5.reuse, R63, !P0 ;  /* 0x0000003f052e7207 */ /* 0x040fe20004000000 */
[C---:B------:R-:W-:Y:S01]  /*26e0*/  IMAD R53, R60.reuse, 0x2, R51 ;  /* 0x000000023c357824 */ /* 0x040fe200078e0233 */
[C---:B------:R-:W-:Y:S01]  /*26f0*/  SEL R50, R5.reuse, R65, !P0 ;  /* 0x0000004105327207 */ /* 0x040fe20004000000 */
[----:B------:R2:W-:Y:S01]  /*2700*/  STL [R1+0x50], R164 ;  /* 0x000050a401007387 */ /* 0x0005e20000100800 */
[C---:B------:R-:W-:Y:S01]  /*2710*/  SEL R52, R5.reuse, R67, !P0 ;  /* 0x0000004305347207 */ /* 0x040fe20004000000 */
[----:B------:R-:W-:Y:S01]  /*2720*/  IMAD R55, R60, 0x2, R53 ;  /* 0x000000023c377824 */ /* 0x000fe200078e0235 */
[C---:B------:R-:W-:Y:S01]  /*2730*/  SEL R54, R5.reuse, R69, !P0 ;  /* 0x0000004505367207 */ /* 0x040fe20004000000 */
[----:B-1----:R-:W-:Y:S01]  /*2740*/  IMAD R19, R22, UR5, RZ ;  /* 0x0000000516137c24 */ /* 0x002fe2000f8e02ff */
[C---:B------:R-:W-:Y:S01]  /*2750*/  SEL R56, R5.reuse, R71, !P0 ;  /* 0x0000004705387207 */ /* 0x040fe20004000000 */
[----:B------:R-:W-:Y:S01]  /*2760*/  IMAD R57, R60, 0x2, R55 ;  /* 0x000000023c397824 */ /* 0x000fe200078e0237 */
[C---:B------:R-:W-:Y:S01]  /*2770*/  SEL R73, R5.reuse, R73, !P0 ;  /* 0x0000004905497207 */ /* 0x040fe20004000000 */
[----:B------:R-:W-:Y:S01]  /*2780*/  IMAD R22, R28, UR5, RZ ;  /* 0x000000051c167c24 */ /* 0x000fe2000f8e02ff */
[----:B------:R-:W-:Y:S01]  /*2790*/  SEL R47, R5, R75, !P0 ;  /* 0x0000004b052f7207 */ /* 0x000fe20004000000 */
[----:B------:R-:W-:Y:S01]  /*27a0*/  IMAD R59, R60, 0x2, R57 ;  /* 0x000000023c3b7824 */ /* 0x000fe200078e0239 */
[----:B------:R-:W-:Y:S01]  /*27b0*/  ISETP.GT.AND P0, PT, R78, 0x3f, PT ;  /* 0x0000003f4e00780c */ /* 0x000fe20003f04270 */
[----:B------:R-:W-:Y:S01]  /*27c0*/  IMAD R28, R33, UR5, RZ ;  /* 0x00000005211c7c24 */ /* 0x000fe2000f8e02ff */
[-C--:B------:R-:W-:Y:S01]  /*27d0*/  ISETP.GE.AND P1, PT, R11, R7.reuse, PT ;  /* 0x000000070b00720c */ /* 0x080fe20003f26270 */
[----:B------:R-:W-:Y:S01]  /*27e0*/  IMAD R63, R60, 0x2, R59 ;  /* 0x000000023c3f7824 */ /* 0x000fe200078e023b */
[----:B------:R-:W-:Y:S01]  /*27f0*/  SEL R66, RZ, 0x4, !P0 ;  /* 0x00000004ff427807 */ /* 0x000fe20004000000 */
[----:B------:R-:W-:Y:S01]  /*2800*/  IMAD R33, R34, UR5, RZ ;  /* 0x0000000522217c24 */ /* 0x000fe2000f8e02ff */
[----:B------:R-:W-:Y:S01]  /*2810*/  LEA R76, P0, R12, UR16, 0x2 ;  /* 0x000000100c4c7c11 */ /* 0x000fe2000f8010ff */
[----:B------:R-:W-:Y:S01]  /*2820*/  IMAD R65, R60, 0x2, R63 ;  /* 0x000000023c417824 */ /* 0x000fe200078e023f */
[----:B------:R-:W-:Y:S01]  /*2830*/  SEL R6, R66, RZ, !P1 ;  /* 0x000000ff42067207 */ /* 0x000fe20004800000 */
[----:B------:R-:W-:Y:S01]  /*2840*/  IMAD R34, R36, UR5, RZ ;  /* 0x0000000524227c24 */ /* 0x000fe2000f8e02ff */
[----:B------:R-:W-:Y:S01]  /*2850*/  LEA.HI.X.SX32 R5, R12, UR17, 0x2, P0 ;  /* 0x000000110c057c11 */ /* 0x000fe200080f16ff */
[----:B------:R-:W-:Y:S01]  /*2860*/  IMAD R67, R60, 0x2, R65 ;  /* 0x000000023c437824 */ /* 0x000fe200078e0241 */
[----:B------:R-:W-:Y:S01]  /*2870*/  ISETP.NE.U32.AND P0, PT, R6, RZ, PT ;  /* 0x000000ff0600720c */ /* 0x000fe20003f05070 */
[----:B------:R-:W-:Y:S01]  /*2880*/  IMAD R18, R20, UR5, RZ ;  /* 0x0000000514127c24 */ /* 0x000fe2000f8e02ff */
[-C--:B------:R-:W-:Y:S01]  /*2890*/  ISETP.GE.AND P1, PT, R213, R7.reuse, PT ;  /* 0x00000007d500720c */ /* 0x080fe20003f26270 */
[----:B------:R-:W-:Y:S01]  /*28a0*/  IMAD R71, R60, 0x2, R67 ;  /* 0x000000023c477824 */ /* 0x000fe200078e0243 */
[----:B------:R-:W-:Y:S01]  /*28b0*/  ISETP.GE.AND P0, PT, R214, R7, PT ;  /* 0x00000007d600720c */ /* 0x000fe20003f06270 */
[----:B------:R-:W-:Y:S01]  /*28c0*/  IMAD R36, R38, UR5, RZ ;  /* 0x0000000526247c24 */ /* 0x000fe2000f8e02ff */
[----:B------:R-:W-:Y:S01]  /*28d0*/  SEL R252, R66, RZ, !P1 ;  /* 0x000000ff42fc7207 */ /* 0x000fe20004800000 */
[----:B------:R-:W-:Y:S01]  /*28e0*/  IMAD R69, R60, 0x2, R71 ;  /* 0x000000023c457824 */ /* 0x000fe200078e0247 */
[----:B------:R-:W-:Y:S01]  /*28f0*/  SEL R48, R66, RZ, !P0 ;  /* 0x000000ff42307207 */ /* 0x000fe20004000000 */
[----:B------:R-:W-:Y:S01]  /*2900*/  IMAD R38, R41, UR5, RZ ;  /* 0x0000000529267c24 */ /* 0x000fe2000f8e02ff */
[----:B------:R-:W-:Y:S01]  /*2910*/  ISETP.NE.U32.AND P0, PT, R252, RZ, PT ;  /* 0x000000fffc00720c */ /* 0x000fe20003f05070 */
[----:B------:R-:W-:Y:S01]  /*2920*/  IMAD R41, R46, UR5, RZ ;  /* 0x000000052e297c24 */ /* 0x000fe2000f8e02ff */
[----:B------:R-:W-:Y:S01]  /*2930*/  ISETP.NE.U32.AND P1, PT, R48, RZ, PT ;  /* 0x000000ff3000720c */ /* 0x000fe20003f25070 */
[----:B------:R-:W-:Y:S01]  /*2940*/  IMAD R190, R190, UR5, RZ ;  /* 0x00000005bebe7c24 */ /* 0x000fe2000f8e02ff */
[-C--:B------:R-:W-:Y:S01]  /*2950*/  LEA R82, P0, R9, R76.reuse, 0x2 ;  /* 0x0000004c09527211 */ /* 0x080fe200078010ff */
[----:B------:R-:W-:Y:S01]  /*2960*/  IMAD R46, R73, UR5, RZ ;  /* 0x00000005492e7c24 */ /* 0x000fe2000f8e02ff */
[-C--:B------:R-:W-:Y:S01]  /*2970*/  LEA R84, P1, R43, R76.reuse, 0x2 ;  /* 0x0000004c2b547211 */ /* 0x080fe200078210ff */
[----:B------:R-:W-:Y:S01]  /*2980*/  IMAD R21, R26, UR5, RZ ;  /* 0x000000051a157c24 */ /* 0x000fe2000f8e02ff */
[-C--:B------:R-:W-:Y:S01]  /*2990*/  LEA.HI.X.SX32 R83, R9, R5.reuse, 0x2, P0 ;  /* 0x0000000509537211 */ /* 0x080fe200000f16ff */
        /* <DEDUP_REMOVED lines=29> */
[----:B------:R-:W-:Y:S01]  /*2b70*/  LEA R150, P2, R13, UR18, 0x2 ;  /* 0x000000120d967c11 */ /* 0x000fe2000f8410ff */
[----:B------:R-:W-:Y:S01]  /*2b80*/  IMAD R45, R56, UR5, RZ ;  /* 0x00000005382d7c24 */ /* 0x000fe2000f8e02ff */
[----:B------:R-:W-:Y:S01]  /*2b90*/  BAR.SYNC.DEFER_BLOCKING 0x0 ;  /* 0x0000000000007b1d */ /* 0x000fe20000010000 */
[-C--:B------:R-:W-:Y:S01]  /*2ba0*/  LEA R166, P1, R63, R76.reuse, 0x2 ;  /* 0x0000004c3fa67211 */ /* 0x080fe200078210ff */
[----:B------:R-:W-:Y:S01]  /*2bb0*/  IMAD R43, R52, UR5, RZ ;  /* 0x00000005342b7c24 */ /* 0x000fe2000f8e02ff */
[-C--:B------:R-:W-:Y:S01]  /*2bc0*/  LEA.HI.X.SX32 R169, R59, R5.reuse, 0x2, P0 ;  /* 0x000000053ba97211 */ /* 0x080fe200000f16ff */
[----:B------:R-:W-:Y:S01]  /*2bd0*/  IMAD R44, R54, UR5, RZ ;  /* 0x00000005362c7c24 */ /* 0x000fe2000f8e02ff */
[----:B------:R-:W-:Y:S01]  /*2be0*/  LEA.HI.X.SX32 R8, R13, UR19, 0x2, P2 ;  /* 0x000000130d087c11 */ /* 0x000fe200090f16ff */
[----:B------:R-:W-:Y:S01]  /*2bf0*/  IMAD R47, R47, UR5, RZ ;  /* 0x000000052f2f7c24 */ /* 0x000fe2000f8e02ff */
[----:B------:R-:W-:Y:S01]  /*2c00*/  LEA R62, P0, R65, R76, 0x2 ;  /* 0x0000004c413e7211 */ /* 0x000fe200078010ff */
[----:B------:R2:W-:Y:S01]  /*2c10*/  STL [R1+0x4c], R163 ;  /* 0x00004ca301007387 */ /* 0x0005e20000100800 */
[----:B------:R-:W-:-:S02]  /*2c20*/  LEA.HI.X.SX32 R167, R63, R5, 0x2, P1 ;  /* 0x000000053fa77211 */ /* 0x000fc400008f16ff */
[----:B------:R-:W-:Y:S01]  /*2c30*/  ISETP.GE.AND P2, PT, R212, R7, PT ;  /* 0x00000007d400720c */ /* 0x000fe20003f46270 */
[----:B------:R2:W-:Y:S01]  /*2c40*/  STL [R1+0x48], R162 ;  /* 0x000048a201007387 */ /* 0x0005e20000100800 */
[-C--:B------:R-:W-:Y:S02]  /*2c50*/  LEA R64, P1, R67, R76.reuse, 0x2 ;  /* 0x0000004c43407211 */ /* 0x080fe400078210ff */
[-C--:B------:R-:W-:Y:S01]  /*2c60*/  LEA.HI.X.SX32 R63, R65, R5.reuse, 0x2, P0 ;  /* 0x00000005413f7211 */ /* 0x080fe200000f16ff */
[----:B------:R2:W-:Y:S01]  /*2c70*/  STL [R1+0x54], R77 ;  /* 0x0000544d01007387 */ /* 0x0005e20000100800 */
[----:B------:R-:W-:Y:S02]  /*2c80*/  SEL R17, R66, RZ, !P2 ;  /* 0x000000ff42117207 */ /* 0x000fe40005000000 */
[----:B------:R-:W-:Y:S02]  /*2c90*/  LEA.HI.X.SX32 R65, R67, R5, 0x2, P1 ;  /* 0x0000000543417211 */ /* 0x000fe400008f16ff */
[----:B------:R-:W-:-:S02]  /*2ca0*/  LEA R72, P1, R69, R76, 0x2 ;  /* 0x0000004c45487211 */ /* 0x000fc400078210ff */
[----:B------:R-:W-:Y:S01]  /*2cb0*/  ISETP.NE.U32.AND P4, PT, R17, RZ, PT ;  /* 0x000000ff1100720c */ /* 0x000fe20003f85070 */
[----:B------:R-:W-:Y:S01]  /*2cc0*/  IMAD R17, R10, UR5, RZ ;  /* 0x000000050a117c24 */ /* 0x000fe2000f8e02ff */
[----:B------:R-:W-:Y:S02]  /*2cd0*/  LEA R70, P0, R71, R76, 0x2 ;  /* 0x0000004c47467211 */ /* 0x000fe400078010ff */
[-C--:B------:R-:W-:Y:S02]  /*2ce0*/  LEA.HI.X.SX32 R73, R69, R5.reuse, 0x2, P1 ;  /* 0x0000000545497211 */ /* 0x080fe400008f16ff */
[-C--:B------:R-:W-:Y:S02]  /*2cf0*/  LEA R92, P1, R18, R150.reuse, 0x2 ;  /* 0x00000096125c7211 */ /* 0x080fe400078210ff */
[----:B------:R-:W-:Y:S02]  /*2d00*/  LEA.HI.X.SX32 R71, R71, R5, 0x2, P0 ;  /* 0x0000000547477211 */ /* 0x000fe400000f16ff */
[----:B------:R-:W-:-:S02]  /*2d10*/  LEA R88, P2, R190, R150, 0x2 ;  /* 0x00000096be587211 */ /* 0x000fc400078410ff */
[----:B------:R-:W-:Y:S02]  /*2d20*/  LEA R90, P0, R17, R150, 0x2 ;  /* 0x00000096115a7211 */ /* 0x000fe400078010ff */
[----:B------:R-:W-:Y:S02]  /*2d30*/  LEA.HI.X.SX32 R93, R18, R8, 0x2, P1 ;  /* 0x00000008125d7211 */ /* 0x000fe400008f16ff */
[----:B------:R-:W-:Y:S02]  /*2d40*/  LEA R98, P1, R21, R150, 0x2 ;  /* 0x0000009615627211 */ /* 0x000fe400078210ff */
[----:B------:R-:W-:Y:S02]  /*2d50*/  LEA.HI.X.SX32 R89, R190, R8, 0x2, P2 ;  /* 0x00000008be597211 */ /* 0x000fe400010f16ff */
[----:B------:R-:W-:Y:S02]  /*2d60*/  LEA R94, P2, R19, R150, 0x2 ;  /* 0x00000096135e7211 */ /* 0x000fe400078410ff */
[----:B------:R-:W-:-:S02]  /*2d70*/  LEA.HI.X.SX32 R91, R17, R8, 0x2, P0 ;  /* 0x00000008115b7211 */ /* 0x000fc400000f16ff */
        /* <DEDUP_REMOVED lines=49> */
[-C--:B------:R-:W-:Y:S02]  /*3090*/  LEA.HI.X.SX32 R147, R45, R8.reuse, 0x2, P1 ;  /* 0x000000082d937211 */ /* 0x080fe400008f16ff */
[----:B------:R-:W-:Y:S02]  /*30a0*/  ISETP.GE.AND P1, PT, R211, R7, PT ;  /* 0x00000007d300720c */ /* 0x000fe40003f26270 */
[----:B------:R-:W-:Y:S02]  /*30b0*/  LEA.HI.X.SX32 R143, R43, R8, 0x2, P2 ;  /* 0x000000082b8f7211 */ /* 0x000fe400010f16ff */
[----:B------:R-:W-:Y:S02]  /*30c0*/  LEA R148, P2, R46, R150, 0x2 ;  /* 0x000000962e947211 */ /* 0x000fe400078410ff */
[----:B------:R-:W-:-:S02]  /*30d0*/  LEA.HI.X.SX32 R145, R44, R8, 0x2, P0 ;  /* 0x000000082c917211 */ /* 0x000fc400000f16ff */
[C---:B------:R-:W-:Y:S02]  /*30e0*/  LEA R150, P0, R47.reuse, R150, 0x2 ;  /* 0x000000962f967211 */ /* 0x040fe400078010ff */
[----:B------:R-:W-:Y:S02]  /*30f0*/  SEL R9, R66, RZ, !P1 ;  /* 0x000000ff42097207 */ /* 0x000fe40004800000 */
[-C--:B------:R-:W-:Y:S02]  /*3100*/  ISETP.GE.AND P1, PT, R198, R7.reuse, PT ;  /* 0x00000007c600720c */ /* 0x080fe40003f26270 */
[-C--:B------:R-:W-:Y:S02]  /*3110*/  LEA.HI.X.SX32 R151, R47, R8.reuse, 0x2, P0 ;  /* 0x000000082f977211 */ /* 0x080fe400000f16ff */
[----:B------:R-:W-:Y:S02]  /*3120*/  LEA.HI.X.SX32 R149, R46, R8, 0x2, P2 ;  /* 0x000000082e957211 */ /* 0x000fe400010f16ff */
[----:B------:R-:W-:-:S02]  /*3130*/  ISETP.GE.AND P0, PT, R209, R7, PT ;  /* 0x00000007d100720c */ /* 0x000fc40003f06270 */
[----:B------:R-:W-:Y:S02]  /*3140*/  SEL R68, R66, RZ, !P1 ;  /* 0x000000ff42447207 */ /* 0x000fe40004800000 */
[-C--:B------:R-:W-:Y:S02]  /*3150*/  ISETP.GE.AND P2, PT, R210, R7.reuse, PT ;  /* 0x00000007d200720c */ /* 0x080fe40003f46270 */
[-C--:B------:R-:W-:Y:S02]  /*3160*/  ISETP.GE.AND P1, PT, R189, R7.reuse, PT ;  /* 0x00000007bd00720c */ /* 0x080fe40003f26270 */
[C---:B------:R-:W-:Y:S02]  /*3170*/  SEL R67, R66.reuse, RZ, !P0 ;  /* 0x000000ff42437207 */ /* 0x040fe40004000000 */
[----:B------:R-:W-:Y:S02]  /*3180*/  SEL R8, R66, RZ, !P2 ;  /* 0x000000ff42087207 */ /* 0x000fe40005000000 */
[----:B------:R-:W-:-:S02]  /*3190*/  ISETP.GE.AND P0, PT, R191, R7, PT ;  /* 0x00000007bf00720c */ /* 0x000fc40003f06270 */
[----:B------:R-:W-:Y:S02]  /*31a0*/  SEL R249, R66, RZ, !P1 ;  /* 0x000000ff42f97207 */ /* 0x000fe40004800000 */
[-C--:B------:R-:W-:Y:S02]  /*31b0*/  ISETP.GE.AND P2, PT, R196, R7.reuse, PT ;  /* 0x00000007c400720c */ /* 0x080fe40003f46270 */
[-C--:B------:R-:W-:Y:S02]  /*31c0*/  ISETP.GE.AND P1, PT, R186, R7.reuse, PT ;  /* 0x00000007ba00720c */ /* 0x080fe40003f26270 */
[C---:B------:R-:W-:Y:S02]  /*31d0*/  SEL R250, R66.reuse, RZ, !P0 ;  /* 0x000000ff42fa7207 */ /* 0x040fe40004000000 */
[----:B------:R-:W-:Y:S02]  /*31e0*/  SEL R251, R66, RZ, !P2 ;  /* 0x000000ff42fb7207 */ /* 0x000fe40005000000 */
[----:B------:R-:W-:-:S02]  /*31f0*/  ISETP.GE.AND P0, PT, R188, R7, PT ;  /* 0x00000007bc00720c */ /* 0x000fc40003f06270 */
[C---:B------:R-:W-:Y:S02]  /*3200*/  SEL R247, R66.reuse, RZ, !P1 ;  /* 0x000000ff42f77207 */ /* 0x040fe40004800000 */
        /* <DEDUP_REMOVED lines=36> */
[----:B------:R-:W-:Y:S02]  /*3450*/  ISETP.GE.AND P2, PT, R86, R7, PT ;  /* 0x000000075600720c */ /* 0x000fe40003f46270 */
[-C--:B------:R-:W-:Y:S02]  /*3460*/  ISETP.GE.AND P1, PT, R214, R74.reuse, PT ;  /* 0x0000004ad600720c */ /* 0x080fe40003f26270 */
[C---:B------:R-:W-:Y:S02]  /*3470*/  SEL R233, R66.reuse, RZ, !P0 ;  /* 0x000000ff42e97207 */ /* 0x040fe40004000000 */
[----:B------:R-:W-:Y:S02]  /*3480*/  SEL R232, R66, RZ, !P2 ;  /* 0x000000ff42e87207 */ /* 0x000fe40005000000 */
[----:B------:R-:W-:-:S02]  /*3490*/  ISETP.GE.AND P0, PT, R11, R74, PT ;  /* 0x0000004a0b00720c */ /* 0x000fc40003f06270 */
[----:B------:R-:W-:Y:S02]  /*34a0*/  SEL R231, RZ, 0x4, P1 ;  /* 0x00000004ffe77807 */ /* 0x000fe40000800000 */
[----:B------:R-:W-:Y:S02]  /*34b0*/  ISETP.GE.AND P2, PT, R79, R7, PT ;  /* 0x000000074f00720c */ /* 0x000fe40003f46270 */
[-C--:B------:R-:W-:Y:S02]  /*34c0*/  ISETP.GE.AND P1, PT, R211, R74.reuse, PT ;  /* 0x0000004ad300720c */ /* 0x080fe40003f26270 */
[----:B------:R-:W-:Y:S02]  /*34d0*/  SEL R230, RZ, 0x4, P0 ;  /* 0x00000004ffe67807 */ /* 0x000fe40000000000 */
[----:B------:R-:W-:Y:S02]  /*34e0*/  SEL R66, R66, RZ, !P2 ;  /* 0x000000ff42427207 */ /* 0x000fe40005000000 */
[----:B------:R-:W-:-:S02]  /*34f0*/  ISETP.GE.AND P0, PT, R212, R74, PT ;  /* 0x0000004ad400720c */ /* 0x000fc40003f06270 */
[----:B------:R-:W-:Y:S02]  /*3500*/  SEL R227, RZ, 0x4, P1 ;  /* 0x00000004ffe37807 */ /* 0x000fe40000800000 */
[-C--:B------:R-:W-:Y:S02]  /*3510*/  ISETP.GE.AND P2, PT, R213, R74.reuse, PT ;  /* 0x0000004ad500720c */ /* 0x080fe40003f46270 */
[-C--:B------:R-:W-:Y:S02]  /*3520*/  ISETP.GE.AND P1, PT, R198, R74.reuse, PT ;  /* 0x0000004ac600720c */ /* 0x080fe40003f26270 */
[----:B------:R-:W-:Y:S02]  /*3530*/  SEL R228, RZ, 0x4, P0 ;  /* 0x00000004ffe47807 */ /* 0x000fe40000000000 */
[----:B------:R-:W-:Y:S02]  /*3540*/  SEL R229, RZ, 0x4, P2 ;  /* 0x00000004ffe57807 */ /* 0x000fe40001000000 */
        /* <DEDUP_REMOVED lines=9> */
[----:B------:R-:W-:Y:S02]  /*35e0*/  ISETP.GE.AND P1, PT, R187, R74, PT ;  /* 0x0000004abb00720c */ /* 0x000fe40003f26270 */
[----:B------:R-:W-:Y:S02]  /*35f0*/  SEL R222, RZ, 0x4, P0 ;  /* 0x00000004ffde7807 */ /* 0x000fe40000000000 */
[----:B------:R-:W-:Y:S02]  /*3600*/  SEL R223, RZ, 0x4, P2 ;  /* 0x00000004ffdf7807 */ /* 0x000fe40001000000 */
[----:B------:R-:W-:-:S02]  /*3610*/  ISETP.NE.U32.AND P5, PT, R9, RZ, PT ;  /* 0x000000ff0900720c */ /* 0x000fc40003fa5070 */
[----:B------:R-:W-:Y:S02]  /*3620*/  ISETP.GE.AND P0, PT, R188, R74, PT ;  /* 0x0000004abc00720c */ /* 0x000fe40003f06270 */
[----:B------:R-:W-:Y:S01]  /*3630*/  SEL R220, RZ, 0x4, P1 ;  /* 0x00000004ffdc7807 */ /* 0x000fe20000800000 */
[----:B--2---:R-:W-:Y:S10]  /*3640*/  BRA.U UP0, `(.L_x_5) ;  /* 0x0000000100187547 */ /* 0x004ff4000b800000 */
[----:B------:R-:W-:Y:S01]  /*3650*/  ELECT P1, URZ, PT ;  /* 0x0000000000ff782f */ /* 0x000fe20003820000 */
[----:B------:R-:W-:Y:S01]  /*3660*/  IMAD.MOV.U32 R9, RZ, RZ, 0x1 ;  /* 0x00000001ff097424 */ /* 0x000fe200078e00ff */
[----:B------:R-:W-:Y:S01]  /*3670*/  UMOV UR5, 0x40 ;  /* 0x0000004000057882 */ /* 0x000fe20000000000 */
[----:B------:R-:W-:Y:S01]  /*3680*/  UVIRTCOUNT.DEALLOC.SMPOOL 0x80 ;  /* 0x000000800000784c */ /* 0x000fe20000000000 */
[----:B------:R-:W-:-:S09]  /*3690*/  ULEA UR5, UR4, UR5, 0x18 ;  /* 0x0000000504057291 */ /* 0x000fd2000f8ec0ff */
[----:B------:R1:W-:Y:S03]  /*36a0*/  @P1 STS.U8 [UR5], R9 ;  /* 0x00000009ff001988 */ /* 0x0003e60008000005 */
.L_x_5:
[----:B------:R-:W-:Y:S01]  /*36b0*/  SEL R219, RZ, 0x4, P0 ;  /* 0x00000004ffdb7807 */ /* 0x000fe20000000000 */
[----:B-1----:R-:W-:Y:S01]  /*36c0*/  IMAD.SHL.U32 R9, R87, 0x10, RZ ;  /* 0x0000001057097824 */ /* 0x002fe200078e00ff */
[-C--:B------:R-:W-:Y:S01]  /*36d0*/  ISETP.GE.AND P0, PT, R181, R74.reuse, PT ;  /* 0x0000004ab500720c */ /* 0x080fe20003f06270 */
[----:B------:R-:W-:Y:S01]  /*36e0*/  IMAD.SHL.U32 R59, R87, 0x100, RZ ;  /* 0x00000100573b7824 */ /* 0x000fe200078e00ff */
[----:B------:R-:W-:Y:S01]  /*36f0*/  ISETP.NE.U32.AND P2, PT, R8, RZ, PT ;  /* 0x000000ff0800720c */ /* 0x000fe20003f45070 */
[----:B------:R-:W-:Y:S01]  /*3700*/  UMOV UR5, 0x1 ;  /* 0x0000000100057882 */ /* 0x000fe20000000000 */
[----:B------:R-:W-:Y:S01]  /*3710*/  SEL R217, RZ, 0x4, P0 ;  /* 0x00000004ffd97807 */ /* 0x000fe20000000000 */
[----:B------:R-:W-:Y:S01]  /*3720*/  UIADD3 UR10, UPT, UPT, UR12, 0x30000, URZ ;  /* 0x000300000c0a7890 */ /* 0x000fe2000fffe0ff */
[-C--:B------:R-:W-:Y:S01]  /*3730*/  ISETP.GE.AND P0, PT, R179, R74.reuse, PT ;  /* 0x0000004ab300720c */ /* 0x080fe20003f06270 */
[----:B------:R-:W1:Y:S01]  /*3740*/  LDCU.64 UR42, c[0x0][0x358] ;  /* 0x00006b00ff2a77ac */ /* 0x000e620008000a00 */
[----:B------:R-:W-:Y:S01]  /*3750*/  SHF.R.U32.HI R8, RZ, 0x5, R87 ;  /* 0x00000005ff087819 */ /* 0x000fe20000011657 */
[----:B------:R-:W-:Y:S01]  /*3760*/  IMAD.SHL.U32 R61, R61, 0x40, RZ ;  /* 0x000000403d3d7824 */ /* 0x000fe200078e00ff */
[----:B------:R-:W-:Y:S01]  /*3770*/  SEL R215, RZ, 0x4, P0 ;  /* 0x00000004ffd77807 */ /* 0x000fe20000000000 */
[----:B------:R-:W2:Y:S01]  /*3780*/  LDCU UR24, c[0x0][0x3a0] ;  /* 0x00007400ff1877ac */ /* 0x000ea20008000800 */
[----:B------:R-:W-:-:S02]  /*3790*/  ISETP.GE.AND P0, PT, R173, R74, PT ;  /* 0x0000004aad00720c */ /* 0x000fc40003f06270 */
[----:B------:R-:W-:Y:S02]  /*37a0*/  SHF.R.S32.HI R10, RZ, 0x6, R87 ;  /* 0x00000006ff0a7819 */ /* 0x000fe40000011457 */
[----:B------:R-:W-:Y:S02]  /*37b0*/  SEL R213, RZ, 0x4, P0 ;  /* 0x00000004ffd57807 */ /* 0x000fe40000000000 */
[-C--:B------:R-:W-:Y:S02]  /*37c0*/  ISETP.GE.AND P0, PT, R171, R74.reuse, PT ;  /* 0x0000004aab00720c */ /* 0x080fe40003f06270 */
[----:B------:R-:W-:Y:S02]  /*37d0*/  R2UR UR6, R8 ;  /* 0x00000000080672ca */ /* 0x000fe400000e0000 */
[----:B------:R-:W-:Y:S02]  /*37e0*/  SEL R210, RZ, 0x4, P0 ;  /* 0x00000004ffd27807 */ /* 0x000fe40000000000 */
[----:B------:R-:W-:-:S02]  /*37f0*/  ISETP.GE.AND P0, PT, R161, R74, PT ;  /* 0x0000004aa100720c */ /* 0x000fc40003f06270 */
[----:B------:R-:W-:Y:S02]  /*3800*/  LOP3.LUT R9, R9, 0x70, RZ, 0xc0, !PT ;  /* 0x0000007009097812 */ /* 0x000fe400078ec0ff */
[----:B------:R-:W-:Y:S01]  /*3810*/  SEL R235, RZ, 0x4, P0 ;  /* 0x00000004ffeb7807 */ /* 0x000fe20000000000 */
[----:B--2---:R-:W-:Y:S01]  /*3820*/  UIADD3 UR8, UPT, UPT, UR24, -0x140, URZ ;  /* 0xfffffec018087890 */ /* 0x004fe2000fffe0ff */
[-C--:B------:R-:W-:Y:S02]  /*3830*/  ISETP.GE.AND P0, PT, R160, R74.reuse, PT ;  /* 0x0000004aa000720c */ /* 0x080fe40003f06270 */
[----:B------:R-:W-:Y:S01]  /*3840*/  LOP3.LUT R8, R87, 0x40, RZ, 0xc0, !PT ;  /* 0x0000004057087812 */ /* 0x000fe200078ec0ff */
[----:B------:R-:W-:Y:S01]  /*3850*/  USHF.L.U32 UR4, UR6, 0x15, URZ ;  /* 0x0000001506047899 */ /* 0x000fe200080006ff */
[----:B------:R-:W-:Y:S02]  /*3860*/  SEL R55, RZ, 0x4, P0 ;  /* 0x00000004ff377807 */ /* 0x000fe40000000000 */
[----:B------:R-:W-:Y:S01]  /*3870*/  ISETP.GE.AND P0, PT, R58, R74, PT ;  /* 0x0000004a3a00720c */ /* 0x000fe20003f06270 */
[----:B------:R-:W-:Y:S01]  /*3880*/  ULOP3.LUT UR4, UR4, 0x600000, URZ, 0xc0, !UPT ;  /* 0x0060000004047892 */ /* 0x000fe2000f8ec0ff */
[----:B------:R-:W-:-:S02]  /*3890*/  SGXT R10, R10, 0x1 ;  /* 0x000000010a0a781a */ /* 0x000fc40000000200 */
[----:B------:R-:W-:Y:S01]  /*38a0*/  SEL R58, RZ, 0x4, P0 ;  /* 0x00000004ff3a7807 */ /* 0x000fe20000000000 */
[----:B------:R-:W-:Y:S01]  /*38b0*/  UIADD3 UR13, UPT, UPT, UR9, UR4, URZ ;  /* 0x00000004090d7290 */ /* 0x000fe2000fffe0ff */
[-C--:B------:R-:W-:Y:S02]  /*38c0*/  ISETP.GE.AND P0, PT, R159, R74.reuse, PT ;  /* 0x0000004a9f00720c */ /* 0x080fe40003f06270 */
[----:B------:R-:W-:Y:S01]  /*38d0*/  LEA.HI R9, R8, R9, RZ, 0x1c ;  /* 0x0000000908097211 */ /* 0x000fe200078fe0ff */
[----:B------:R-:W-:Y:S01]  /*38e0*/  IMAD.SHL.U32 R8, R87, 0x4, RZ ;  /* 0x0000000457087824 */ /* 0x000fe200078e00ff */
[----:B------:R-:W-:Y:S02]  /*38f0*/  SEL R56, RZ, 0x4, P0 ;  /* 0x00000004ff387807 */ /* 0x000fe40000000000 */
[-C--:B------:R-:W-:Y:S02]  /*3900*/  ISETP.GE.AND P0, PT, R158, R74.reuse, PT ;  /* 0x0000004a9e00720c */ /* 0x080fe40003f06270 */
[----:B------:R-:W-:Y:S01]  /*3910*/  LOP3.LUT R10, R10, 0x90, RZ, 0xc0, !PT ;  /* 0x000000900a0a7812 */ /* 0x000fe200078ec0ff */
[----:B------:R-:W-:Y:S01]  /*3920*/  STTM.16dp32bit_t0_t15.x32 tmem[UR13], RZ ;  /* 0x000000ff000079ed */ /* 0x000fe20008a8000d */
[----:B------:R-:W-:Y:S01]  /*3930*/  STTM.16dp32bit_t16_t31.x32 tmem[UR13+0x20], RZ ;  /* 0x000020ff000079ed */ /* 0x000fe20008aa000d */
[----:B------:R-:W-:Y:S01]  /*3940*/  SEL R57, RZ, 0x4, P0 ;  /* 0x00000004ff397807 */ /* 0x000fe20000000000 */
[----:B------:R-:W2:Y:S02]  /*3950*/  FENCE.VIEW.ASYNC.T ;  /* 0x00000000000073c6 */ /* 0x000ea40000000200 */
[----:B--2---:R-:W-:Y:S01]  /*3960*/  BAR.SYNC.DEFER_BLOCKING 0x0 ;  /* 0x0000000000007b1d */ /* 0x004fe20000010000 */
[----:B------:R-:W-:-:S02]  /*3970*/  ISETP.GE.AND P0, PT, R153, R74, PT ;  /* 0x0000004a9900720c */ /* 0x000fc40003f06270 */
[----:B------:R-:W-:Y:S02]  /*3980*/  LOP3.LUT R10, R10, 0x7c, R8, 0x78, !PT ;  /* 0x0000007c0a0a7812 */ /* 0x000fe400078e7808 */
[----:B------:R-:W-:Y:S02]  /*3990*/  SEL R8, RZ, 0x4, P0 ;  /* 0x00000004ff087807 */ /* 0x000fe40000000000 */
[-C--:B------:R-:W-:Y:S02]  /*39a0*/  ISETP.GE.AND P0, PT, R152, R74.reuse, PT ;  /* 0x0000004a9800720c */ /* 0x080fe40003f06270 */
[----:B------:R-:W-:Y:S02]  /*39b0*/  ISETP.GE.AND P1, PT, R186, R74, PT ;  /* 0x0000004aba00720c */ /* 0x000fe40003f26270 */
[----:B------:R-:W-:Y:S02]  /*39c0*/  SEL R196, RZ, 0x4, P0 ;  /* 0x00000004ffc47807 */ /* 0x000fe40000000000 */
[----:B------:R-:W-:-:S02]  /*39d0*/  SEL R218, RZ, 0x4, P1 ;  /* 0x00000004ffda7807 */ /* 0x000fc40000800000 */
[-C--:B------:R-:W-:Y:S02]  /*39e0*/  ISETP.GE.AND P0, PT, R86, R74.reuse, PT ;  /* 0x0000004a5600720c */ /* 0x080fe40003f06270 */
[-C--:B------:R-:W-:Y:S02]  /*39f0*/  ISETP.GE.AND P1, PT, R180, R74.reuse, PT ;  /* 0x0000004ab400720c */ /* 0x080fe40003f26270 */
[----:B------:R-:W-:Y:S02]  /*3a00*/  SEL R191, RZ, 0x4, P0 ;  /* 0x00000004ffbf7807 */ /* 0x000fe40000000000 */
[----:B------:R-:W-:Y:S02]  /*3a10*/  SEL R216, RZ, 0x4, P1 ;  /* 0x00000004ffd87807 */ /* 0x000fe40000800000 */
[-C--:B------:R-:W-:Y:S02]  /*3a20*/  ISETP.GE.AND P0, PT, R81, R74.reuse, PT ;  /* 0x0000004a5100720c */ /* 0x080fe40003f06270 */
[----:B------:R-:W-:-:S02]  /*3a30*/  ISETP.GE.AND P1, PT, R178, R74, PT ;  /* 0x0000004ab200720c */ /* 0x000fc40003f26270 */
[----:B------:R-:W-:Y:S02]  /*3a40*/  LOP3.LUT R10, R10, 0x2000, R59, 0xf8, !PT ;  /* 0x000020000a0a7812 */ /* 0x000fe400078ef83b */
[----:B------:R-:W-:Y:S02]  /*3a50*/  SEL R59, RZ, 0x4, P0 ;  /* 0x00000004ff3b7807 */ /* 0x000fe40000000000 */
[----:B------:R-:W-:Y:S02]  /*3a60*/  SEL R214, RZ, 0x4, P1 ;  /* 0x00000004ffd67807 */ /* 0x000fe40000800000 */
[-C--:B------:R-:W-:Y:S02]  /*3a70*/  ISETP.GE.AND P0, PT, R80, R74.reuse, PT ;  /* 0x0000004a5000720c */ /* 0x080fe40003f06270 */
[----:B------:R-:W-:Y:S02]  /*3a80*/  ISETP.GE.AND P1, PT, R172, R74, PT ;  /* 0x0000004aac00720c */ /* 0x000fe40003f26270 */
[----:B------:R-:W-:-:S02]  /*3a90*/  SEL R198, RZ, 0x4, P0 ;  /* 0x00000004ffc67807 */ /* 0x000fc40000000000 */
[----:B------:R-:W-:Y:S02]  /*3aa0*/  SEL R212, RZ, 0x4, P1 ;  /* 0x00000004ffd47807 */ /* 0x000fe40000800000 */
[-C--:B------:R-:W-:Y:S02]  /*3ab0*/  ISETP.GE.AND P0, PT, R79, R74.reuse, PT ;  /* 0x0000004a4f00720c */ /* 0x080fe40003f06270 */
[----:B------:R-:W-:Y:S02]  /*3ac0*/  ISETP.GE.AND P1, PT, R170, R74, PT ;  /* 0x0000004aaa00720c */ /* 0x000fe40003f26270 */
[----:B------:R-:W-:Y:S02]  /*3ad0*/  SEL R236, RZ, 0x4, P0 ;  /* 0x00000004ffec7807 */ /* 0x000fe40000000000 */
[----:B------:R-:W-:Y:S01]  /*3ae0*/  ISETP.NE.U32.AND P3, PT, R67, RZ, PT ;  /* 0x000000ff4300720c */ /* 0x000fe20003f65070 */
[----:B------:R-:W-:Y:S01]  /*3af0*/  IMAD R67, R60, 0x2, R69 ;  /* 0x000000023c437824 */ /* 0x000fe200078e0245 */
[----:B------:R-:W-:-:S02]  /*3b00*/  SEL R211, RZ, 0x4, P1 ;  /* 0x00000004ffd37807 */ /* 0x000fc40000800000 */
[----:B------:R-:W-:Y:S02]  /*3b10*/  ISETP.GT.AND P0, PT, R78, 0x7f, PT ;  /* 0x0000007f4e00780c */ /* 0x000fe40003f04270 */
[----:B------:R-:W-:Y:S02]  /*3b20*/  ISETP.NE.U32.AND P1, PT, R68, RZ, PT ;  /* 0x000000ff4400720c */ /* 0x000fe40003f25070 */
[----:B------:R-:W-:Y:S02]  /*3b30*/  SEL R230, R230, RZ, P0 ;  /* 0x000000ffe6e67207 */ /* 0x000fe40000000000 */
[----:B------:R-:W-:Y:S02]  /*3b40*/  SEL R231, R231, RZ, P0 ;  /* 0x000000ffe7e77207 */ /* 0x000fe40000000000 */
[----:B------:R-:W-:Y:S02]  /*3b50*/  SEL R229, R229, RZ, P0 ;  /* 0x000000ffe5e57207 */ /* 0x000fe40000000000 */
[----:B------:R-:W-:-:S02]  /*3b60*/  SEL R228, R228, RZ, P0 ;  /* 0x000000ffe4e47207 */ /* 0x000fc40000000000 */
[----:B------:R-:W-:Y:S02]  /*3b70*/  SEL R227, R227, RZ, P0 ;  /* 0x000000ffe3e37207 */ /* 0x000fe40000000000 */
[----:B------:R-:W-:Y:S02]  /*3b80*/  SEL R226, R226, RZ, P0 ;  /* 0x000000ffe2e27207 */ /* 0x000fe40000000000 */
        /* <DEDUP_REMOVED lines=27> */
[----:B------:R-:W-:-:S02]  /*3d40*/  LEA R78, P0, R67, R76, 0x2 ;  /* 0x0000004c434e7211 */ /* 0x000fc400078010ff */
[----:B------:R-:W-:Y:S02]  /*3d50*/  LOP3.LUT R209, R209, 0xffffff7f, RZ, 0xc0, !PT ;  /* 0xffffff7fd1d17812 */ /* 0x000fe400078ec0ff */
[----:B------:R-:W-:Y:S01]  /*3d60*/  LEA.HI.X.SX32 R79, R67, R5, 0x2, P0 ;  /* 0x00000005434f7211 */ /* 0x000fe200000f16ff */
[----:B------:R-:W-:Y:S01]  /*3d70*/  IMAD R67, R60, 0x2, R67 ;  /* 0x000000023c437824 */ /* 0x000fe200078e0243 */
[----:B------:R-:W-:-:S04]  /*3d80*/  @P4 LOP3.LUT R209, R209, 0x80, RZ, 0xfc, !PT ;  /* 0x00000080d1d14812 */ /* 0x000fc800078efcff */
[-C--:B------:R-:W-:Y:S02]  /*3d90*/  LEA R80, P0, R67, R76.reuse, 0x2 ;  /* 0x0000004c43507211 */ /* 0x080fe400078010ff */
[----:B------:R-:W-:Y:S02]  /*3da0*/  LOP3.LUT R209, R209, 0xffffffbf, RZ, 0xc0, !PT ;  /* 0xffffffbfd1d17812 */ /* 0x000fe400078ec0ff */
[----:B------:R-:W-:Y:S01]  /*3db0*/  LEA.HI.X.SX32 R81, R67, R5, 0x2, P0 ;  /* 0x0000000543517211 */ /* 0x000fe200000f16ff */
[----:B------:R-:W-:Y:S01]  /*3dc0*/  IMAD R67, R60, 0x2, R67 ;  /* 0x000000023c437824 */ /* 0x000fe200078e0243 */
[----:B------:R-:W-:Y:S02]  /*3dd0*/  @P5 LOP3.LUT R209, R209, 0x40, RZ, 0xfc, !PT ;  /* 0x00000040d1d15812 */ /* 0x000fe400078efcff */
[----:B------:R-:W-:Y:S02]  /*3de0*/  ISETP.NE.U32.AND P5, PT, R48, RZ, PT ;  /* 0x000000ff3000720c */ /* 0x000fe40003fa5070 */
[----:B------:R-:W-:-:S02]  /*3df0*/  LEA R86, P0, R67, R76, 0x2 ;  /* 0x0000004c43567211 */ /* 0x000fc400078010ff */
[----:B------:R-:W-:Y:S02]  /*3e00*/  LOP3.LUT R209, R209, 0xffffffef, RZ, 0xc0, !PT ;  /* 0xffffffefd1d17812 */ /* 0x000fe400078ec0ff */
[----:B------:R-:W-:Y:S01]  /*3e10*/  LEA.HI.X.SX32 R87, R67, R5, 0x2, P0 ;  /* 0x0000000543577211 */ /* 0x000fe200000f16ff */
[----:B------:R-:W-:-:S05]  /*3e20*/  IMAD R67, R60, 0x2, R67 ;  /* 0x000000023c437824 */ /* 0x000fca00078e0243 */
[----:B------:R-:W-:-:S04]  /*3e30*/  LEA R152, P0, R67, R76, 0x2 ;  /* 0x0000004c43987211 */ /* 0x000fc800078010ff */
[----:B------:R-:W-:Y:S01]  /*3e40*/  LEA.HI.X.SX32 R153, R67, R5, 0x2, P0 ;  /* 0x0000000543997211 */ /* 0x000fe200000f16ff */
[----:B------:R-:W-:-:S05]  /*3e50*/  IMAD R67, R60, 0x2, R67 ;  /* 0x000000023c437824 */ /* 0x000fca00078e0243 */
[----:B------:R-:W-:-:S04]  /*3e60*/  LEA R158, P0, R67, R76, 0x2 ;  /* 0x0000004c439e7211 */ /* 0x000fc800078010ff */
[----:B------:R-:W-:Y:S01]  /*3e70*/  LEA.HI.X.SX32 R159, R67, R5, 0x2, P0 ;  /* 0x00000005439f7211 */ /* 0x000fe200000f16ff */
[----:B------:R-:W-:-:S05]  /*3e80*/  IMAD R67, R60, 0x2, R67 ;  /* 0x000000023c437824 */ /* 0x000fca00078e0243 */
[----:B------:R-:W-:-:S04]  /*3e90*/  LEA R160, P0, R67, R76, 0x2 ;  /* 0x0000004c43a07211 */ /* 0x000fc800078010ff */
[----:B------:R-:W-:Y:S02]  /*3ea0*/  LEA.HI.X.SX32 R161, R67, R5, 0x2, P0 ;  /* 0x0000000543a17211 */ /* 0x000fe400000f16ff */
[----:B------:R-:W-:-:S04]  /*3eb0*/  LEA R188, P0, R165, R76, 0x2 ;  /* 0x0000004ca5bc7211 */ /* 0x000fc800078010ff */
[----:B------:R-:W-:Y:S02]  /*3ec0*/  LEA.HI.X.SX32 R189, R165, R5, 0x2, P0 ;  /* 0x00000005a5bd7211 */ /* 0x000fe400000f16ff */
[----:B------:R-:W-:-:S04]  /*3ed0*/  LEA R186, P0, R164, R76, 0x2 ;  /* 0x0000004ca4ba7211 */ /* 0x000fc800078010ff */
[----:B------:R-:W-:Y:S02]  /*3ee0*/  LEA.HI.X.SX32 R187, R164, R5, 0x2, P0 ;  /* 0x00000005a4bb7211 */ /* 0x000fe400000f16ff */
[----:B------:R-:W-:-:S04]  /*3ef0*/  LEA R180, P0, R163, R76, 0x2 ;  /* 0x0000004ca3b47211 */ /* 0x000fc800078010ff */
[----:B------:R-:W-:Y:S02]  /*3f00*/  LEA.HI.X.SX32 R181, R163, R5, 0x2, P0 ;  /* 0x00000005a3b57211 */ /* 0x000fe400000f16ff */
[----:B------:R-:W-:-:S04]  /*3f10*/  LEA R178, P0, R162, R76, 0x2 ;  /* 0x0000004ca2b27211 */ /* 0x000fc800078010ff */
[-C--:B------:R-:W-:Y:S02]  /*3f20*/  LEA.HI.X.SX32 R179, R162, R5.reuse, 0x2, P0 ;  /* 0x00000005a2b37211 */ /* 0x080fe400000f16ff */
[-C--:B------:R-:W-:Y:S02]  /*3f30*/  LEA R172, P0, R77, R76.reuse, 0x2 ;  /* 0x0000004c4dac7211 */ /* 0x080fe400078010ff */
[-C--:B------:R-:W-:Y:S02]  /*3f40*/  LEA R162, P6, R3, R76.reuse, 0x2 ;  /* 0x0000004c03a27211 */ /* 0x080fe400078c10ff */
[-C--:B------:R-:W-:Y:S02]  /*3f50*/  LEA.HI.X.SX32 R173, R77, R5.reuse, 0x2, P0 ;  /* 0x000000054dad7211 */ /* 0x080fe400000f16ff */
[----:B------:R-:W-:Y:S02]  /*3f60*/  LEA R170, P0, R0, R76, 0x2 ;  /* 0x0000004c00aa7211 */ /* 0x000fe400078010ff */
[----:B------:R-:W-:-:S02]  /*3f70*/  LEA.HI.X.SX32 R163, R3, R5, 0x2, P6 ;  /* 0x0000000503a37211 */ /* 0x000fc400030f16ff */
[----:B------:R-:W-:Y:S02]  /*3f80*/  LEA.HI.X.SX32 R171, R0, R5, 0x2, P0 ;  /* 0x0000000500ab7211 */ /* 0x000fe400000f16ff */
[----:B------:R-:W-:-:S04]  /*3f90*/  LEA R164, P0, R2, R76, 0x2 ;  /* 0x0000004c02a47211 */ /* 0x000fc800078010ff */
[----:B------:R-:W-:Y:S02]  /*3fa0*/  LEA.HI.X.SX32 R165, R2, R5, 0x2, P0 ;  /* 0x0000000502a57211 */ /* 0x000fe400000f16ff */
[----:B------:R-:W-:Y:S02]  /*3fb0*/  ISETP.NE.U32.AND P0, PT, R66, RZ, PT ;  /* 0x000000ff4200720c */ /* 0x000fe40003f05070 */
        /* <DEDUP_REMOVED lines=8> */
[----:B------:R-:W2:Y:S01]  /*4040*/  S2R R5, SR_TID.X ;  /* 0x0000000000057919 */ /* 0x000ea20000002100 */
[----:B------:R-:W-:Y:S02]  /*4050*/  ISETP.NE.U32.AND P6, PT, R252, RZ, PT ;  /* 0x000000fffc00720c */ /* 0x000fe40003fc5070 */
[C---:B--2---:R-:W-:Y:S02]  /*4060*/  LOP3.LUT P4, RZ, R5.reuse, 0x7f, RZ, 0xc0, !PT ;  /* 0x0000007f05ff7812 */ /* 0x044fe4000788c0ff */
[----:B------:R-:W-:-:S05]  /*4070*/  LOP3.LUT R5, R5, 0x3f, RZ, 0xc0, !PT ;  /* 0x0000003f05057812 */ /* 0x000fca00078ec0ff */
[----:B------:R-:W-:-:S04]  /*4080*/  IMAD R9, R5, 0x80, R9 ;  /* 0x0000008005097824 */ /* 0x000fc800078e0209 */
[C---:B------:R-:W-:Y:S01]  /*4090*/  VIADD R5, R9.reuse, UR12 ;  /* 0x0000000c09057c36 */ /* 0x040fe20008000000 */
[----:B------:R-:W-:Y:S01]  /*40a0*/  LOP3.LUT R252, R9, 0x20, RZ, 0x3c, !PT ;  /* 0x0000002009fc7812 */ /* 0x000fe200078e3cff */
[----:B------:R-:W-:Y:S01]  /*40b0*/  VOTEU.ALL UP1, P4 ;  /* 0x0000000000ff7886 */ /* 0x000fe20002020000 */
[----:B------:R-:W-:Y:S01]  /*40c0*/  @P4 LOP3.LUT R209, R209, 0x10, RZ, 0xfc, !PT ;  /* 0x00000010d1d14812 */ /* 0x000fe200078efcff */
[----:B------:R-:W-:Y:S02]  /*40d0*/  VOTEU.ALL UP2, P4 ;  /* 0x0000000000ff7886 */ /* 0x000fe40002040000 */
[----:B------:R-:W-:Y:S01]  /*40e0*/  VIADD R48, R252, UR12 ;  /* 0x0000000cfc307c36 */ /* 0x000fe20008000000 */
[----:B------:R-:W-:-:S04]  /*40f0*/  @!UP1 UIADD3 UR14, UPT, UPT, -UR5, 0x100000, URZ ;  /* 0x00100000050e9890 */ /* 0x000fc8000fffe1ff */
[----:B------:R-:W-:Y:S02]  /*4100*/  @!UP1 USHF.L.U32 UR15, UR14, 0xb, URZ ;  /* 0x0000000b0e0f9899 */ /* 0x000fe400080006ff */
[----:B------:R-:W-:Y:S02]  /*4110*/  @!UP1 USHF.L.U32 UR14, UR14, 0x1, URZ ;  /* 0x000000010e0e9899 */ /* 0x000fe400080006ff */
[----:B------:R-:W-:-:S04]  /*4120*/  @!UP1 UIADD3 UR4, UPT, UPT, -UR5, 0x100000, URZ ;  /* 0x0010000005049890 */ /* 0x000fc8000fffe1ff */
[----:B------:R-:W-:Y:S02]  /*4130*/  @!UP1 USHF.L.U32 UR5, UR4, 0xb, URZ ;  /* 0x0000000b04059899 */ /* 0x000fe400080006ff */
[----:B------:R-:W-:Y:S01]  /*4140*/  @!UP1 USHF.L.U32 UR4, UR4, 0x1, URZ ;  /* 0x0000000104049899 */ /* 0x000fe200080006ff */
[----:B------:R-:W-:Y:S01]  /*4150*/  VOTEU.ALL UP1, P4 ;  /* 0x0000000000ff7886 */ /* 0x000fe20002020000 */
[----:B------:R-:W-:Y:S02]  /*4160*/  ISETP.NE.U32.AND P4, PT, R6, RZ, PT ;  /* 0x000000ff0600720c */ /* 0x000fe40003f85070 */
[----:B------:R-:W-:-:S05]  /*4170*/  LOP3.LUT R6, R9, 0x10, RZ, 0x3c, !PT ;  /* 0x0000001009067812 */ /* 0x000fca00078e3cff */
[----:B------:R-:W-:Y:S01]  /*4180*/  VIADD R6, R6, UR12 ;  /* 0x0000000c06067c36 */ /* 0x000fe20008000000 */
[----:B------:R-:W2:Y:S02]  /*4190*/  FENCE.VIEW.ASYNC.S ;  /* 0x00000000000073c6 */ /* 0x000ea40000000000 */
[----:B--2---:R-:W2:Y:S02]  /*41a0*/  @!UP1 SYNCS.EXCH.64 URZ, [UR10], UR14 ;  /* 0x0000000e0aff95b2 */ /* 0x004ea40008000100 */
[----:B--2---:R-:W-:Y:S06]  /*41b0*/  BAR.SYNC.DEFER_BLOCKING 0x0 ;  /* 0x0000000000007b1d */ /* 0x004fec0000010000 */
[----:B------:R2:W1:Y:S02]  /*41c0*/  @!UP2 SYNCS.EXCH.64 URZ, [UR12+0x30008], UR4 ;  /* 0x030008040cffa5b2 */ /* 0x0004640008000100 */
[----:B------:R-:W-:Y:S01]  /*41d0*/  @!PT LDS RZ, [RZ] ;  /* 0x00000000fffff984 */ /* 0x000fe20000000800 */
[----:B------:R-:W-:Y:S01]  /*41e0*/  @!PT LDS RZ, [RZ] ;  /* 0x00000000fffff984 */ /* 0x000fe20000000800 */
[----:B------:R-:W-:Y:S01]  /*41f0*/  @!PT LDS RZ, [RZ] ;  /* 0x00000000fffff984 */ /* 0x000fe20000000800 */
[----:B-1----:R1:W-:Y:S01]  /*4200*/  LDGSTS.E [R5], desc[UR42][R188.64], P4 ;  /* 0x00000000bc057fae */ /* 0x0023e2000a1a102a */
[----:B------:R-:W-:-:S03]  /*4210*/  LOP3.LUT P4, RZ, R209, 0x80, RZ, 0xc0, !PT ;  /* 0x00000080d1ff7812 */ /* 0x000fc6000788c0ff */
[----:B------:R3:W-:Y:S01]  /*4220*/  LDGSTS.E [R5+0x8], desc[UR42][R186.64], P5 ;  /* 0x00008000ba057fae */ /* 0x0007e2000a9a102a */
[C---:B------:R-:W-:Y:S02]  /*4230*/  LOP3.LUT P5, RZ, R209.reuse, 0x40, RZ, 0xc0, !PT ;  /* 0x00000040d1ff7812 */ /* 0x040fe400078ac0ff */
[----:B------:R-:W-:Y:S01]  /*4240*/  LOP3.LUT R209, R209, 0xffffffdf, RZ, 0xc0, !PT ;  /* 0xffffffdfd1d17812 */ /* 0x000fe200078ec0ff */
[----:B------:R4:W-:Y:S01]  /*4250*/  LDGSTS.E [R5+0x2000], desc[UR42][R184.64], P6 ;  /* 0x02000000b8057fae */ /* 0x0009e2000b1a102a */
[----:B------:R-:W-:Y:S01]  /*4260*/  ISETP.NE.U32.AND P6, PT, R49, RZ, PT ;  /* 0x000000ff3100720c */ /* 0x000fe20003fc5070 */
[----:B--2---:R-:W-:-:S04]  /*4270*/  UIADD3 UR4, UPT, UPT, UR24, -0x100, URZ ;  /* 0xffffff0018047890 */ /* 0x004fc8000fffe0ff */
[----:B------:R2:W-:Y:S01]  /*4280*/  LDGSTS.E [R5+0x2008], desc[UR42][R182.64], P4 ;  /* 0x02008000b6057fae */ /* 0x0005e2000a1a102a */
[----:B------:R-:W-:Y:S02]  /*4290*/  ISETP.NE.U32.AND P4, PT, R249, RZ, PT ;  /* 0x000000fff900720c */ /* 0x000fe40003f85070 */
[----:B------:R-:W-:Y:S01]  /*42a0*/  LOP3.LUT R249, R9, 0x30, RZ, 0x3c, !PT ;  /* 0x0000003009f97812 */ /* 0x000fe200078e3cff */
[----:B------:R5:W-:Y:S01]  /*42b0*/  LDGSTS.E [R6], desc[UR42][R180.64], P5 ;  /* 0x00000000b4067fae */ /* 0x000be2000a9a102a */
[----:B------:R-:W-:Y:S02]  /*42c0*/  ISETP.NE.U32.AND P5, PT, R250, RZ, PT ;  /* 0x000000fffa00720c */ /* 0x000fe40003fa5070 */
[----:B------:R-:W-:Y:S01]  /*42d0*/  LOP3.LUT R250, R11, 0x1a, RZ, 0xfc, !PT ;  /* 0x0000001a0bfa7812 */ /* 0x000fe200078efcff */
[----:B------:R1:W-:Y:S01]  /*42e0*/  LDGSTS.E [R6+0x8], desc[UR42][R178.64], P2 ;  /* 0x00008000b2067fae */ /* 0x0003e200091a102a */
[----:B------:R-:W-:Y:S01]  /*42f0*/  ISETP.NE.U32.AND P2, PT, R251, RZ, PT ;  /* 0x000000fffb00720c */ /* 0x000fe20003f45070 */
[----:B------:R-:W-:Y:S01]  /*4300*/  VIADD R49, R249, UR12 ;  /* 0x0000000cf9317c36 */ /* 0x000fe20008000000 */
[----:B------:R-:W-:Y:S01]  /*4310*/  LOP3.LUT R251, R11, 0x18, RZ, 0xfc, !PT ;  /* 0x000000180bfb7812 */ /* 0x000fe200078efcff */
[----:B------:R1:W-:Y:S01]  /*4320*/  LDGSTS.E [R6+0x2000], desc[UR42][R176.64], P3 ;  /* 0x02000000b0067fae */ /* 0x0003e200099a102a */
[----:B------:R-:W-:-:S03]  /*4330*/  ISETP.NE.U32.AND P3, PT, R55, RZ, PT ;  /* 0x000000ff3700720c */ /* 0x000fc60003f65070 */
[----:B------:R1:W-:Y:S01]  /*4340*/  LDGSTS.E [R6+0x2008], desc[UR42][R174.64], P1 ;  /* 0x02008000ae067fae */ /* 0x0003e200089a102a */
[----:B------:R-:W-:Y:S02]  /*4350*/  ISETP.NE.U32.AND P1, PT, R235, RZ, PT ;  /* 0x000000ffeb00720c */ /* 0x000fe40003f25070 */
[----:B------:R-:W-:-:S03]  /*4360*/  LOP3.LUT R235, R11, 0x2c, RZ, 0xfc, !PT ;  /* 0x0000002c0beb7812 */ /* 0x000fc600078efcff */
[----:B------:R1:W-:Y:S01]  /*4370*/  LDGSTS.E [R48], desc[UR42][R172.64], P2 ;  /* 0x00000000ac307fae */ /* 0x0003e200091a102a */
[----:B------:R-:W-:Y:S02]  /*4380*/  ISETP.NE.U32.AND P2, PT, R248, RZ, PT ;  /* 0x000000fff800720c */ /* 0x000fe40003f45070 */
[----:B------:R-:W-:Y:S01]  /*4390*/  LOP3.LUT R248, R11, 0x1c, RZ, 0xfc, !PT ;  /* 0x0000001c0bf87812 */ /* 0x000fe200078efcff */
[----:B------:R1:W-:Y:S01]  /*43a0*/  LDGSTS.E [R48+0x8], desc[UR42][R170.64], P5 ;  /* 0x00008000aa307fae */ /* 0x0003e2000a9a102a */
[----:B------:R-:W-:Y:S02]  /*43b0*/  ISETP.NE.U32.AND P5, PT, R247, RZ, PT ;  /* 0x000000fff700720c */ /* 0x000fe40003fa5070 */
[----:B------:R-:W-:Y:S01]  /*43c0*/  LOP3.LUT R247, R11, 0x1e, RZ, 0xfc, !PT ;  /* 0x0000001e0bf77812 */ /* 0x000fe200078efcff */
[----:B------:R1:W-:Y:S01]  /*43d0*/  LDGSTS.E [R48+0x2000], desc[UR42][R168.64], P4 ;  /* 0x02000000a8307fae */ /* 0x0003e2000a1a102a */
[----:B------:R-:W-:Y:S02]  /*43e0*/  ISETP.NE.U32.AND P4, PT, R246, RZ, PT ;  /* 0x000000fff600720c */ /* 0x000fe40003f85070 */
[----:B------:R-:W-:Y:S01]  /*43f0*/  LOP3.LUT R246, R9, 0x40, RZ, 0x3c, !PT ;  /* 0x0000004009f67812 */ /* 0x000fe200078e3cff */
[----:B------:R1:W-:Y:S01]  /*4400*/  LDGSTS.E [R48+0x2008], desc[UR42][R166.64], P6 ;  /* 0x02008000a6307fae */ /* 0x0003e2000b1a102a */
[----:B------:R-:W-:-:S02]  /*4410*/  ISETP.NE.U32.AND P6, PT, R50, RZ, PT ;  /* 0x000000ff3200720c */ /* 0x000fc40003fc5070 */
[----:B------:R-:W-:Y:S01]  /*4420*/  @P1 LOP3.LUT R209, R209, 0x20, RZ, 0xfc, !PT ;  /* 0x00000020d1d11812 */ /* 0x000fe200078efcff */
[----:B------:R1:W-:Y:S01]  /*4430*/  LDGSTS.E [R49], desc[UR42][R164.64], P2 ;  /* 0x00000000a4317fae */ /* 0x0003e200091a102a */
[----:B------:R-:W-:Y:S01]  /*4440*/  ISETP.NE.U32.AND P2, PT, R51, RZ, PT ;  /* 0x000000ff3300720c */ /* 0x000fe20003f45070 */
[----:B------:R-:W-:Y:S01]  /*4450*/  VIADD R50, R246, UR12 ;  /* 0x0000000cf6327c36 */ /* 0x000fe20008000000 */
[----:B------:R-:W-:Y:S01]  /*4460*/  ISETP.NE.U32.AND P1, PT, R230, RZ, PT ;  /* 0x000000ffe600720c */ /* 0x000fe20003f25070 */
[----:B------:R1:W-:Y:S01]  /*4470*/  LDGSTS.E [R49+0x8], desc[UR42][R162.64], P5 ;  /* 0x00008000a2317fae */ /* 0x0003e2000a9a102a */
[----:B------:R-:W-:Y:S02]  /*4480*/  ISETP.NE.U32.AND P5, PT, R243, RZ, PT ;  /* 0x000000fff300720c */ /* 0x000fe40003fa5070 */
[----:B------:R-:W-:Y:S01]  /*4490*/  LOP3.LUT R243, R9, 0x50, RZ, 0x3c, !PT ;  /* 0x0000005009f37812 */ /* 0x000fe200078e3cff */
[----:B------:R1:W-:Y:S01]  /*44a0*/  LDGSTS.E [R49+0x2000], desc[UR42][R62.64], P4 ;  /* 0x020000003e317fae */ /* 0x0003e2000a1a102a */
[----:B------:R-:W-:-:S02]  /*44b0*/  ISETP.NE.U32.AND P4, PT, R244, RZ, PT ;  /* 0x000000fff400720c */ /* 0x000fc40003f85070 */
[----:B------:R-:W-:Y:S01]  /*44c0*/  LOP3.LUT R244, R11, 0x20, RZ, 0xfc, !PT ;  /* 0x000000200bf47812 */ /* 0x000fe200078efcff */
[----:B------:R1:W-:Y:S01]  /*44d0*/  LDGSTS.E [R49+0x2008], desc[UR42][R64.64], P6 ;  /* 0x0200800040317fae */ /* 0x0003e2000b1a102a */
[----:B------:R-:W-:Y:S01]  /*44e0*/  ISETP.NE.U32.AND P6, PT, R245, RZ, PT ;  /* 0x000000fff500720c */ /* 0x000fe20003fc5070 */
[----:B------:R-:W-:Y:S01]  /*44f0*/  VIADD R51, R243, UR12 ;  /* 0x0000000cf3337c36 */ /* 0x000fe20008000000 */
[C---:B------:R-:W-:Y:S01]  /*4500*/  LOP3.LUT R245, R11.reuse, 0x22, RZ, 0xfc, !PT ;  /* 0x000000220bf57812 */ /* 0x040fe200078efcff */
[----:B------:R1:W-:Y:S01]  /*4510*/  LDGSTS.E [R50], desc[UR42][R66.64], P2 ;  /* 0x0000000042327fae */ /* 0x0003e200091a102a */
[----:B------:R-:W-:Y:S02]  /*4520*/  ISETP.NE.U32.AND P2, PT, R52, RZ, PT ;  /* 0x000000ff3400720c */ /* 0x000fe40003f45070 */
[----:B------:R-:W-:Y:S01]  /*4530*/  LOP3.LUT R230, R11, 0x30, RZ, 0xfc, !PT ;  /* 0x000000300be67812 */ /* 0x000fe200078efcff */
[----:B------:R1:W-:Y:S01]  /*4540*/  LDGSTS.E [R50+0x8], desc[UR42][R68.64], P5 ;  /* 0x0000800044327fae */ /* 0x0003e2000a9a102a */
[----:B------:R-:W-:-:S02]  /*4550*/  ISETP.NE.U32.AND P5, PT, R240, RZ, PT ;  /* 0x000000fff000720c */ /* 0x000fc40003fa5070 */
[----:B------:R-:W-:Y:S01]  /*4560*/  LOP3.LUT R240, R9, 0x60, RZ, 0x3c, !PT ;  /* 0x0000006009f07812 */ /* 0x000fe200078e3cff */
[----:B------:R1:W-:Y:S01]  /*4570*/  LDGSTS.E [R50+0x2000], desc[UR42][R70.64], P4 ;  /* 0x0200000046327fae */ /* 0x0003e2000a1a102a */
[----:B------:R-:W-:Y:S02]  /*4580*/  ISETP.NE.U32.AND P4, PT, R241, RZ, PT ;  /* 0x000000fff100720c */ /* 0x000fe40003f85070 */
[C---:B------:R-:W-:Y:S01]  /*4590*/  LOP3.LUT R241, R11.reuse, 0x24, RZ, 0xfc, !PT ;  /* 0x000000240bf17812 */ /* 0x040fe200078efcff */
[----:B------:R1:W-:Y:S01]  /*45a0*/  LDGSTS.E [R50+0x2008], desc[UR42][R72.64], P6 ;  /* 0x0200800048327fae */ /* 0x0003e2000b1a102a */
[----:B------:R-:W-:Y:S01]  /*45b0*/  ISETP.NE.U32.AND P6, PT, R242, RZ, PT ;  /* 0x000000fff200720c */ /* 0x000fe20003fc5070 */
[----:B------:R-:W-:Y:S01]  /*45c0*/  VIADD R52, R240, UR12 ;  /* 0x0000000cf0347c36 */ /* 0x000fe20008000000 */
[----:B------:R-:W-:Y:S01]  /*45d0*/  LOP3.LUT R242, R11, 0x26, RZ, 0xfc, !PT ;  /* 0x000000260bf27812 */ /* 0x000fe200078efcff */
[----:B------:R1:W-:Y:S01]  /*45e0*/  LDGSTS.E [R51], desc[UR42][R74.64], P2 ;  /* 0x000000004a337fae */ /* 0x0003e200091a102a */
[----:B------:R-:W-:-:S03]  /*45f0*/  ISETP.NE.U32.AND P2, PT, R53, RZ, PT ;  /* 0x000000ff3500720c */ /* 0x000fc60003f45070 */
[----:B------:R1:W-:Y:S01]  /*4600*/  LDGSTS.E [R51+0x8], desc[UR42][R76.64], P5 ;  /* 0x000080004c337fae */ /* 0x0003e2000a9a102a */
[----:B------:R-:W-:Y:S02]  /*4610*/  ISETP.NE.U32.AND P5, PT, R237, RZ, PT ;  /* 0x000000ffed00720c */ /* 0x000fe40003fa5070 */
[----:B------:R-:W-:Y:S01]  /*4620*/  LOP3.LUT R237, R9, 0x70, RZ, 0x3c, !PT ;  /* 0x0000007009ed7812 */ /* 0x000fe200078e3cff */
[----:B------:R1:W-:Y:S01]  /*4630*/  LDGSTS.E [R51+0x2000], desc[UR42][R78.64], P4 ;  /* 0x020000004e337fae */ /* 0x0003e2000a1a102a */
[----:B------:R-:W-:Y:S02]  /*4640*/  ISETP.NE.U32.AND P4, PT, R238, RZ, PT ;  /* 0x000000ffee00720c */ /* 0x000fe40003f85070 */
[----:B------:R-:W-:Y:S01]  /*4650*/  LOP3.LUT R238, R11, 0x28, RZ, 0xfc, !PT ;  /* 0x000000280bee7812 */ /* 0x000fe200078efcff */
[----:B------:R1:W-:Y:S01]  /*4660*/  LDGSTS.E [R51+0x2008], desc[UR42][R80.64], P6 ;  /* 0x0200800050337fae */ /* 0x0003e2000b1a102a */
[----:B------:R-:W-:Y:S01]  /*4670*/  ISETP.NE.U32.AND P6, PT, R239, RZ, PT ;  /* 0x000000ffef00720c */ /* 0x000fe20003fc5070 */
[----:B------:R-:W-:Y:S01]  /*4680*/  VIADD R53, R237, UR12 ;  /* 0x0000000ced357c36 */ /* 0x000fe20008000000 */
[----:B------:R-:W-:Y:S01]  /*4690*/  LOP3.LUT R239, R11, 0x2a, RZ, 0xfc, !PT ;  /* 0x0000002a0bef7812 */ /* 0x000fe200078efcff */
[----:B------:R1:W-:Y:S01]  /*46a0*/  LDGSTS.E [R52], desc[UR42][R82.64], P2 ;  /* 0x0000000052347fae */ /* 0x0003e200091a102a */
[----:B------:R-:W-:Y:S01]  /*46b0*/  ISETP.NE.U32.AND P2, PT, R54, RZ, PT ;  /* 0x000000ff3600720c */ /* 0x000fe20003f45070 */
[----:B------:R-:W-:-:S02]  /*46c0*/  VIADD R54, R10, UR12 ;  /* 0x0000000c0a367c36 */ /* 0x000fc40008000000 */
[----:B------:R1:W-:Y:S01]  /*46d0*/  LDGSTS.E [R52+0x8], desc[UR42][R84.64], P5 ;  /* 0x0000800054347fae */ /* 0x0003e2000a9a102a */
[----:B------:R-:W-:Y:S02]  /*46e0*/  ISETP.NE.U32.AND P5, PT, R232, RZ, PT ;  /* 0x000000ffe800720c */ /* 0x000fe40003fa5070 */
[C---:B------:R-:W-:Y:S01]  /*46f0*/  LOP3.LUT R232, R10.reuse, 0x60, RZ, 0x3c, !PT ;  /* 0x000000600ae87812 */ /* 0x040fe200078e3cff */
[----:B------:R1:W-:Y:S01]  /*4700*/  LDGSTS.E [R52+0x2000], desc[UR42][R86.64], P4 ;  /* 0x0200000056347fae */ /* 0x0003e2000a1a102a */
[----:B------:R-:W-:Y:S02]  /*4710*/  ISETP.NE.U32.AND P4, PT, R233, RZ, PT ;  /* 0x000000ffe900720c */ /* 0x000fe40003f85070 */
[----:B------:R-:W-:Y:S01]  /*4720*/  LOP3.LUT R233, R10, 0x40, RZ, 0x3c, !PT ;  /* 0x000000400ae97812 */ /* 0x000fe200078e3cff */
[----:B------:R1:W-:Y:S01]  /*4730*/  LDGSTS.E [R52+0x2008], desc[UR42][R152.64], P6 ;  /* 0x0200800098347fae */ /* 0x0003e2000b1a102a */
[----:B------:R-:W-:Y:S02]  /*4740*/  ISETP.NE.U32.AND P6, PT, R234, RZ, PT ;  /* 0x000000ffea00720c */ /* 0x000fe40003fc5070 */
[----:B------:R-:W-:Y:S01]  /*4750*/  LOP3.LUT R234, R10, 0x20, RZ, 0x3c, !PT ;  /* 0x000000200aea7812 */ /* 0x000fe200078e3cff */
[----:B------:R1:W-:Y:S01]  /*4760*/  LDGSTS.E [R53], desc[UR42][R154.64], P2 ;  /* 0x000000009a357fae */ /* 0x0003e200091a102a */
[----:B------:R-:W-:-:S02]  /*4770*/  ISETP.NE.U32.AND P2, PT, R236, RZ, PT ;  /* 0x000000ffec00720c */ /* 0x000fc40003f45070 */
[----:B------:R-:W-:Y:S01]  /*4780*/  LOP3.LUT R236, R11, 0x2e, RZ, 0xfc, !PT ;  /* 0x0000002e0bec7812 */ /* 0x000fe200078efcff */
[----:B------:R1:W-:Y:S01]  /*4790*/  LDGSTS.E [R53+0x8], desc[UR42][R156.64], P5 ;  /* 0x000080009c357fae */ /* 0x0003e2000a9a102a */
[----:B------:R-:W-:Y:S01]  /*47a0*/  VIADD R55, R234, UR12 ;  /* 0x0000000cea377c36 */ /* 0x000fe20008000000 */
[----:B------:R-:W-:Y:S01]  /*47b0*/  ISETP.NE.U32.AND P5, PT, R56, RZ, PT ;  /* 0x000000ff3800720c */ /* 0x000fe20003fa5070 */
[----:B------:R-:W-:Y:S01]  /*47c0*/  VIADD R56, R233, UR12 ;  /* 0x0000000ce9387c36 */ /* 0x000fe20008000000 */
[----:B------:R2:W-:Y:S01]  /*47d0*/  LDGSTS.E [R53+0x2000], desc[UR42][R158.64], P4 ;  /* 0x020000009e357fae */ /* 0x0005e2000a1a102a */
[----:B------:R-:W-:Y:S01]  /*47e0*/  ISETP.NE.U32.AND P4, PT, R58, RZ, PT ;  /* 0x000000ff3a00720c */ /* 0x000fe20003f85070 */
[----:B------:R-:W-:Y:S02]  /*47f0*/  IMAD.SHL.U32 R58, R60, 0x40, RZ ;  /* 0x000000403c3a7824 */ /* 0x000fe400078e00ff */
[----:B------:R2:W-:Y:S01]  /*4800*/  LDGSTS.E [R53+0x2008], desc[UR42][R160.64], P6 ;  /* 0x02008000a0357fae */ /* 0x0005e2000b1a102a */
[----:B------:R-:W-:Y:S01]  /*4810*/  ISETP.NE.U32.AND P6, PT, R57, RZ, PT ;  /* 0x000000ff3900720c */ /* 0x000fe20003fc5070 */
[----:B------:R-:W-:-:S02]  /*4820*/  VIADD R57, R232, UR12 ;  /* 0x0000000ce8397c36 */ /* 0x000fc40008000000 */
[----:B------:R-:W0:Y:S01]  /*4830*/  LDGDEPBAR ;  /* 0x00000000000079af */ /* 0x000e220000000000 */
[----:B-1----:R-:W-:-:S03]  /*4840*/  IMAD.WIDE R188, R58, 0x4, R188 ;  /* 0x000000043abc7825 */ /* 0x002fc600078e02bc */
[----:B------:R1:W-:Y:S01]  /*4850*/  LDGSTS.E [R54+0x18000], desc[UR42][R88.64], P0 ;  /* 0x1800000058367fae */ /* 0x0003e200081a102a */
[----:B---3--:R-:W-:-:S03]  /*4860*/  IMAD.WIDE R186, R58, 0x4, R186 ;  /* 0x000000043aba7825 */ /* 0x008fc600078e02ba */
[----:B------:R3:W-:Y:S01]  /*4870*/  LDGSTS.E [R54+0x18400], desc[UR42][R96.64], P0 ;  /* 0x1840000060367fae */ /* 0x0007e200081a102a */
[----:B----4-:R-:W-:-:S03]  /*4880*/  IMAD.WIDE R184, R58, 0x4, R184 ;  /* 0x000000043ab87825 */ /* 0x010fc600078e02b8 */
[----:B------:R4:W-:Y:S01]  /*4890*/  LDGSTS.E [R54+0x18800], desc[UR42][R104.64], P0 ;  /* 0x1880000068367fae */ /* 0x0009e200081a102a */
[----:B--2---:R-:W-:-:S03]  /*48a0*/  IMAD.WIDE R182, R58, 0x4, R182 ;  /* 0x000000043ab67825 */ /* 0x004fc600078e02b6 */
[----:B------:R2:W-:Y:S01]  /*48b0*/  LDGSTS.E [R54+0x18c00], desc[UR42][R112.64], P0 ;  /* 0x18c0000070367fae */ /* 0x0005e200081a102a */
[----:B-----5:R-:W-:-:S03]  /*48c0*/  IMAD.WIDE R180, R58, 0x4, R180 ;  /* 0x000000043ab47825 */ /* 0x020fc600078e02b4 */
[----:B------:R5:W-:Y:S01]  /*48d0*/  LDGSTS.E [R54+0x19000], desc[UR42][R120.64], P0 ;  /* 0x1900000078367fae */ /* 0x000be200081a102a */
[----:B------:R-:W-:-:S03]  /*48e0*/  IMAD.WIDE R178, R58, 0x4, R178 ;  /* 0x000000043ab27825 */ /* 0x000fc600078e02b2 */
        /* <DEDUP_REMOVED lines=53> */
[----:B------:R-:W-:Y:S01]  /*4c40*/  ISETP.NE.U32.AND P0, PT, R231, RZ, PT ;  /* 0x000000ffe700720c */ /* 0x000fe20003f05070 */
[----:B-1----:R-:W-:Y:S01]  /*4c50*/  IMAD.WIDE R88, R61, 0x4, R88 ;  /* 0x000000043d587825 */ /* 0x002fe200078e0258 */
[----:B------:R-:W-:Y:S01]  /*4c60*/  LOP3.LUT R231, R11, 0x32, RZ, 0xfc, !PT ;  /* 0x000000320be77812 */ /* 0x000fe200078efcff */
[----:B------:R-:W0:Y:S02]  /*4c70*/  LDGDEPBAR ;  /* 0x00000000000079af */ /* 0x000e240000000000 */
[C---:B---3--:R-:W-:Y:S01]  /*4c80*/  IMAD.WIDE R96, R61.reuse, 0x4, R96 ;  /* 0x000000043d607825 */ /* 0x048fe200078e0260 */
[----:B------:R-:W-:Y:S03]  /*4c90*/  BAR.SYNC.DEFER_BLOCKING 0x0 ;  /* 0x0000000000007b1d */ /* 0x000fe60000010000 */
[----:B----4-:R-:W-:-:S04]  /*4ca0*/  IMAD.WIDE R104, R61, 0x4, R104 ;  /* 0x000000043d687825 */ /* 0x010fc800078e0268 */
[----:B--2---:R-:W-:-:S04]  /*4cb0*/  IMAD.WIDE R112, R61, 0x4, R112 ;  /* 0x000000043d707825 */ /* 0x004fc800078e0270 */
[----:B-----5:R-:W-:-:S04]  /*4cc0*/  IMAD.WIDE R120, R61, 0x4, R120 ;  /* 0x000000043d787825 */ /* 0x020fc800078e0278 */
[----:B------:R-:W-:-:S04]  /*4cd0*/  IMAD.WIDE R128, R61, 0x4, R128 ;  /* 0x000000043d807825 */ /* 0x000fc800078e0280 */
[----:B------:R-:W-:-:S04]  /*4ce0*/  IMAD.WIDE R136, R61, 0x4, R136 ;  /* 0x000000043d887825 */ /* 0x000fc800078e0288 */
[----:B------:R-:W-:Y:S01]  /*4cf0*/  IMAD.WIDE R144, R61, 0x4, R144 ;  /* 0x000000043d907825 */ /* 0x000fe200078e0290 */
[----:B------:R-:W-:Y:S01]  /*4d00*/  @!PT LDS RZ, [RZ] ;  /* 0x00000000fffff984 */ /* 0x000fe20000000800 */
[----:B------:R-:W-:Y:S01]  /*4d10*/  @!PT LDS RZ, [RZ] ;  /* 0x00000000fffff984 */ /* 0x000fe20000000800 */
[----:B------:R-:W-:Y:S01]  /*4d20*/  @!PT LDS RZ, [RZ] ;  /* 0x00000000fffff984 */ /* 0x000fe20000000800 */
[----:B------:R1:W-:Y:S01]  /*4d30*/  LDGSTS.E [R5+0x4000], desc[UR42][R188.64], P1 ;  /* 0x04000000bc057fae */ /* 0x0003e200089a102a */
[----:B------:R-:W-:Y:S02]  /*4d40*/  ISETP.NE.U32.AND P1, PT, R229, RZ, PT ;  /* 0x000000ffe500720c */ /* 0x000fe40003f25070 */
[----:B------:R-:W-:Y:S01]  /*4d50*/  IMAD.WIDE R90, R61, 0x4, R90 ;  /* 0x000000043d5a7825 */ /* 0x000fe200078e025a */
[----:B------:R-:W-:Y:S01]  /*4d60*/  LOP3.LUT R229, R11, 0x34, RZ, 0xfc, !PT ;  /* 0x000000340be57812 */ /* 0x000fe200078efcff */
[----:B------:R2:W-:Y:S01]  /*4d70*/  LDGSTS.E [R5+0x4008], desc[UR42][R186.64], P0 ;  /* 0x04008000ba057fae */ /* 0x0005e200081a102a */
[----:B------:R-:W-:Y:S01]  /*4d80*/  ISETP.NE.U32.AND P0, PT, R228, RZ, PT ;  /* 0x000000ffe400720c */ /* 0x000fe20003f05070 */
[----:B------:R-:W-:Y:S01]  /*4d90*/  IMAD.WIDE R98, R61, 0x4, R98 ;  /* 0x000000043d627825 */ /* 0x000fe200078e0262 */
[----:B------:R-:W-:-:S03]  /*4da0*/  LOP3.LUT R228, R11, 0x36, RZ, 0xfc, !PT ;  /* 0x000000360be47812 */ /* 0x000fc600078efcff */
[----:B------:R-:W-:-:S03]  /*4db0*/  IMAD.WIDE R106, R61, 0x4, R106 ;  /* 0x000000043d6a7825 */ /* 0x000fc600078e026a */
[----:B------:R3:W-:Y:S01]  /*4dc0*/  LDGSTS.E [R5+0x6000], desc[UR42][R184.64], P1 ;  /* 0x06000000b8057fae */ /* 0x0007e200089a102a */
[----:B------:R-:W-:Y:S01]  /*4dd0*/  ISETP.NE.U32.AND P1, PT, R227, RZ, PT ;  /* 0x000000ffe300720c */ /* 0x000fe20003f25070 */
[----:B------:R-:W-:Y:S01]  /*4de0*/  IMAD.WIDE R114, R61, 0x4, R114 ;  /* 0x000000043d727825 */ /* 0x000fe200078e0272 */
[----:B------:R-:W-:Y:S02]  /*4df0*/  LOP3.LUT R227, R11, 0x38, RZ, 0xfc, !PT ;  /* 0x000000380be37812 */ /* 0x000fe400078efcff */
        /* <DEDUP_REMOVED lines=16> */
[----:B------:R-:W-:-:S03]  /*4f00*/  VIADD R223, R7, 0x3f ;  /* 0x0000003f07df7836 */ /* 0x000fc60000000000 */
[----:B------:R1:W-:Y:S01]  /*4f10*/  LDGSTS.E [R6+0x6008], desc[UR42][R174.64], P0 ;  /* 0x06008000ae067fae */ /* 0x0003e200081a102a */
[----:B------:R-:W-:Y:S01]  /*4f20*/  ISETP.NE.U32.AND P0, PT, R222, RZ, PT ;  /* 0x000000ffde00720c */ /* 0x000fe20003f05070 */
[C---:B------:R-:W-:Y:S01]  /*4f30*/  IMAD.WIDE R100, R61.reuse, 0x4, R100 ;  /* 0x000000043d647825 */ /* 0x040fe200078e0264 */
[----:B------:R-:W1:Y:S03]  /*4f40*/  S2R R222, SR_TID.X ;  /* 0x0000000000de7919 */ /* 0x000e660000002100 */
        /* <DEDUP_REMOVED lines=18> */
[----:B------:R-:W-:Y:S01]  /*5070*/  IMAD.WIDE R94, R61, 0x4, R94 ;  /* 0x000000043d5e7825 */ /* 0x000fe200078e025e */
[----:B-1----:R-:W-:Y:S02]  /*5080*/  LOP3.LUT R222, R222, 0x3f, RZ, 0xc0, !PT ;  /* 0x0000003fdede7812 */ /* 0x002fe400078ec0ff */
        /* <DEDUP_REMOVED lines=21> */
[C---:B------:R-:W-:Y:S02]  /*51e0*/  LOP3.LUT R213, R11.reuse, 0x6, RZ, 0xfc, !PT ;  /* 0x000000060bd57812 */ /* 0x040fe400078efcff */
[----:B------:R1:W-:Y:S01]  /*51f0*/  LDGSTS.E [R50+0x4008], desc[UR42][R68.64], P0 ;  /* 0x0400800044327fae */ /* 0x0003e200081a102a */
[----:B------:R-:W-:Y:S01]  /*5200*/  ISETP.NE.U32.AND P0, PT, R212, RZ, PT ;  /* 0x000000ffd400720c */ /* 0x000fe20003f05070 */
[----:B------:R-:W-:Y:S01]  /*5210*/  IMAD.WIDE R188, R58, 0x4, R188 ;  /* 0x000000043abc7825 */ /* 0x000fe200078e02bc */
[----:B------:R-:W-:-:S03]  /*5220*/  LOP3.LUT R212, R11, 0x4, RZ, 0xfc, !PT ;  /* 0x000000040bd47812 */ /* 0x000fc600078efcff */
[----:B--2---:R-:W-:-:S03]  /*5230*/  IMAD.WIDE R186, R58, 0x4, R186 ;  /* 0x000000043aba7825 */ /* 0x004fc600078e02ba */
[----:B------:R2:W-:Y:S01]  /*5240*/  LDGSTS.E [R50+0x6000], desc[UR42][R70.64], P1 ;  /* 0x0600000046327fae */ /* 0x0005e200089a102a */
[----:B------:R-:W-:Y:S01]  /*5250*/  ISETP.NE.U32.AND P1, PT, R210, RZ, PT ;  /* 0x000000ffd200720c */ /* 0x000fe20003f25070 */
[C---:B---3--:R-:W-:Y:S01]  /*5260*/  IMAD.WIDE R184, R58.reuse, 0x4, R184 ;  /* 0x000000043ab87825 */ /* 0x048fe200078e02b8 */
[----:B------:R-:W-:Y:S02]  /*5270*/  LOP3.LUT R210, R11, 0x2, RZ, 0xfc, !PT ;  /* 0x000000020bd27812 */ /* 0x000fe400078efcff */
[----:B------:R3:W-:Y:S01]  /*5280*/  LDGSTS.E [R50+0x6008], desc[UR42][R72.64], P0 ;  /* 0x0600800048327fae */ /* 0x0007e200081a102a */
[----:B------:R-:W-:Y:S01]  /*5290*/  ISETP.NE.U32.AND P0, PT, R211, RZ, PT ;  /* 0x000000ffd300720c */ /* 0x000fe20003f05070 */
[----:B----4-:R-:W-:-:S04]  /*52a0*/  IMAD.WIDE R182, R58, 0x4, R182 ;  /* 0x000000043ab67825 */ /* 0x010fc800078e02b6 */
[----:B-----5:R-:W-:-:S03]  /*52b0*/  IMAD.WIDE R180, R58, 0x4, R180 ;  /* 0x000000043ab47825 */ /* 0x020fc600078e02b4 */
[----:B------:R4:W-:Y:S01]  /*52c0*/  LDGSTS.E [R51+0x4000], desc[UR42][R74.64], P1 ;  /* 0x040000004a337fae */ /* 0x0009e200089a102a */
[----:B------:R-:W-:Y:S01]  /*52d0*/  LOP3.LUT P1, RZ, R209, 0x20, RZ, 0xc0, !PT ;  /* 0x00000020d1ff7812 */ /* 0x000fe2000782c0ff */
[----:B------:R-:W-:-:S03]  /*52e0*/  IMAD.WIDE R178, R58, 0x4, R178 ;  /* 0x000000043ab27825 */ /* 0x000fc600078e02b2 */
[----:B------:R5:W-:Y:S01]  /*52f0*/  LDGSTS.E [R51+0x4008], desc[UR42][R76.64], P0 ;  /* 0x040080004c337fae */ /* 0x000be200081a102a */
[----:B------:R-:W-:Y:S01]  /*5300*/  ISETP.NE.U32.AND P0, PT, R8, RZ, PT ;  /* 0x000000ff0800720c */ /* 0x000fe20003f05070 */
[----:B------:R-:W-:Y:S02]  /*5310*/  VIADD R8, R7, 0xffffff80 ;  /* 0xffffff8007087836 */ /* 0x000fe40000000000 */
[----:B------:R-:W-:-:S04]  /*5320*/  IMAD.WIDE R176, R58, 0x4, R176 ;  /* 0x000000043ab07825 */ /* 0x000fc800078e02b0 */
[----:B------:R-:W-:Y:S01]  /*5330*/  IMAD.WIDE R174, R58, 0x4, R174 ;  /* 0x000000043aae7825 */ /* 0x000fe200078e02ae */
[----:B------:R1:W-:Y:S01]  /*5340*/  LDGSTS.E [R51+0x6000], desc[UR42][R78.64], P1 ;  /* 0x060000004e337fae */ /* 0x0003e200089a102a */
[----:B------:R-:W-:Y:S02]  /*5350*/  ISETP.GE.AND P1, PT, R210, R8, PT ;  /* 0x00000008d200720c */ /* 0x000fe40003f26270 */
[C---:B------:R-:W-:Y:S01]  /*5360*/  IMAD.WIDE R172, R58.reuse, 0x4, R172 ;  /* 0x000000043aac7825 */ /* 0x040fe200078e02ac */
[----:B------:R1:W-:Y:S03]  /*5370*/  LDGSTS.E [R51+0x6008], desc[UR42][R80.64], P3 ;  /* 0x0600800050337fae */ /* 0x0003e600099a102a */
[----:B------:R-:W-:Y:S01]  /*5380*/  IMAD.WIDE R170, R58, 0x4, R170 ;  /* 0x000000043aaa7825 */ /* 0x000fe200078e02aa */
[----:B------:R2:W-:Y:S01]  /*5390*/  LDGSTS.E [R52+0x4000], desc[UR42][R82.64], P4 ;  /* 0x0400000052347fae */ /* 0x0005e2000a1a102a */
[----:B------:R-:W-:-:S02]  /*53a0*/  ISETP.NE.U32.AND P4, PT, R198, RZ, PT ;  /* 0x000000ffc600720c */ /* 0x000fc40003f85070 */
[----:B------:R-:W-:Y:S01]  /*53b0*/  IMAD.WIDE R168, R58, 0x4, R168 ;  /* 0x000000043aa87825 */ /* 0x000fe200078e02a8 */
[----:B------:R2:W-:Y:S01]  /*53c0*/  LDGSTS.E [R52+0x4008], desc[UR42][R84.64], P5 ;  /* 0x0400800054347fae */ /* 0x0005e2000a9a102a */
[----:B------:R-:W-:Y:S02]  /*53d0*/  ISETP.NE.U32.AND P5, PT, R196, RZ, PT ;  /* 0x000000ffc400720c */ /* 0x000fe40003fa5070 */
[----:B------:R-:W-:Y:S01]  /*53e0*/  IMAD.WIDE R166, R58, 0x4, R166 ;  /* 0x000000043aa67825 */ /* 0x000fe200078e02a6 */
[----:B------:R-:W-:Y:S01]  /*53f0*/  SEL R196, RZ, 0x4, P1 ;  /* 0x00000004ffc47807 */ /* 0x000fe20000800000 */
[----:B------:R2:W-:Y:S01]  /*5400*/  LDGSTS.E [R52+0x6000], desc[UR42][R86.64], P6 ;  /* 0x0600000056347fae */ /* 0x0005e2000b1a102a */
[-C--:B------:R-:W-:Y:S01]  /*5410*/  ISETP.GE.AND P1, PT, R244, R8.reuse, PT ;  /* 0x00000008f400720c */ /* 0x080fe20003f26270 */
[C---:B-1----:R-:W-:Y:S02]  /*5420*/  IMAD.WIDE R164, R58.reuse, 0x4, R164 ;  /* 0x000000043aa47825 */ /* 0x042fe400078e02a4 */
[----:B------:R1:W-:Y:S01]  /*5430*/  LDGSTS.E [R52+0x6008], desc[UR42][R152.64], P0 ;  /* 0x0600800098347fae */ /* 0x0003e200081a102a */
[----:B------:R-:W-:Y:S01]  /*5440*/  ISETP.GE.AND P0, PT, R11, R8, PT ;  /* 0x000000080b00720c */ /* 0x000fe20003f06270 */
[----:B------:R-:W-:-:S03]  /*5450*/  IMAD.WIDE R162, R58, 0x4, R162 ;  /* 0x000000043aa27825 */ /* 0x000fc600078e02a2 */
[----:B------:R-:W-:Y:S01]  /*5460*/  SEL R198, RZ, 0x4, P0 ;  /* 0x00000004ffc67807 */ /* 0x000fe20000000000 */
[----:B------:R1:W-:Y:S01]  /*5470*/  LDGSTS.E [R53+0x4000], desc[UR42][R154.64], P5 ;  /* 0x040000009a357fae */ /* 0x0003e2000a9a102a */
[----:B------:R-:W-:Y:S01]  /*5480*/  ISETP.NE.U32.AND P5, PT, R191, RZ, PT ;  /* 0x000000ffbf00720c */ /* 0x000fe20003fa5070 */
[C---:B------:R-:W-:Y:S01]  /*5490*/  IMAD.WIDE R62, R58.reuse, 0x4, R62 ;  /* 0x000000043a3e7825 */ /* 0x040fe200078e023e */
[----:B------:R-:W-:Y:S02]  /*54a0*/  ISETP.GT.AND P0, PT, R223, 0xbf, PT ;  /* 0x000000bfdf00780c */ /* 0x000fe40003f04270 */
[----:B------:R-:W-:Y:S01]  /*54b0*/  SEL R191, RZ, 0x4, P1 ;  /* 0x00000004ffbf7807 */ /* 0x000fe20000800000 */
[----:B------:R-:W-:Y:S01]  /*54c0*/  IMAD.WIDE R64, R58, 0x4, R64 ;  /* 0x000000043a407825 */ /* 0x000fe200078e0240 */
[----:B------:R-:W-:Y:S02]  /*54d0*/  SEL R198, R198, RZ, P0 ;  /* 0x000000ffc6c67207 */ /* 0x000fe40000000000 */
[----:B------:R-:W-:Y:S01]  /*54e0*/  SEL R191, R191, RZ, P0 ;  /* 0x000000ffbfbf7207 */ /* 0x000fe20000000000 */
[----:B------:R-:W-:Y:S01]  /*54f0*/  IMAD.WIDE R66, R58, 0x4, R66 ;  /* 0x000000043a427825 */ /* 0x000fe200078e0242 */
[----:B------:R-:W-:-:S02]  /*5500*/  ISETP.NE.U32.AND P3, PT, R198, RZ, PT ;  /* 0x000000ffc600720c */ /* 0x000fc40003f65070 */
[----:B------:R-:W-:Y:S01]  /*5510*/  ISETP.NE.U32.AND P1, PT, R191, RZ, PT ;  /* 0x000000ffbf00720c */ /* 0x000fe20003f25070 */
[----:B------:R1:W-:Y:S01]  /*5520*/  LDGSTS.E [R53+0x4008], desc[UR42][R156.64], P5 ;  /* 0x040080009c357fae */ /* 0x0003e2000a9a102a */
[----:B------:R-:W-:Y:S01]  /*5530*/  ISETP.GE.AND P5, PT, R245, R8, PT ;  /* 0x00000008f500720c */ /* 0x000fe20003fa6270 */
[----:B------:R-:W-:Y:S01]  /*5540*/  IMAD.WIDE R68, R58, 0x4, R68 ;  /* 0x000000043a447825 */ /* 0x000fe200078e0244 */
[----:B------:R-:W-:Y:S02]  /*5550*/  SEL R196, R196, RZ, P0 ;  /* 0x000000ffc4c47207 */ /* 0x000fe40000000000 */
[----:B------:R-:W-:Y:S01]  /*5560*/  SEL R191, RZ, 0x4, P5 ;  /* 0x00000004ffbf7807 */ /* 0x000fe20002800000 */
[----:B--2---:R-:W-:Y:S01]  /*5570*/  IMAD.WIDE R70, R58, 0x4, R70 ;  /* 0x000000043a467825 */ /* 0x004fe200078e0246 */
[----:B------:R-:W-:Y:S02]  /*5580*/  ISETP.NE.U32.AND P5, PT, R59, RZ, PT ;  /* 0x000000ff3b00720c */ /* 0x000fe40003fa5070 */
[----:B------:R-:W-:Y:S01]  /*5590*/  ISETP.NE.U32.AND P6, PT, R196, RZ, PT ;  /* 0x000000ffc400720c */ /* 0x000fe20003fc5070 */
[----:B---3--:R-:W-:Y:S01]  /*55a0*/  IMAD.WIDE R72, R58, 0x4, R72 ;  /* 0x000000043a487825 */ /* 0x008fe200078e0248 */
[----:B------:R-:W-:-:S03]  /*55b0*/  SEL R191, R191, RZ, P0 ;  /* 0x000000ffbfbf7207 */ /* 0x000fc60000000000 */
[----:B----4-:R-:W-:-:S04]  /*55c0*/  IMAD.WIDE R74, R58, 0x4, R74 ;  /* 0x000000043a4a7825 */ /* 0x010fc800078e024a */
[----:B-----5:R-:W-:Y:S02]  /*55d0*/  IMAD.WIDE R76, R58, 0x4, R76 ;  /* 0x000000043a4c7825 */ /* 0x020fe400078e024c */
[----:B------:R2:W-:Y:S01]  /*55e0*/  LDGSTS.E [R53+0x6000], desc[UR42][R158.64], P5 ;  /* 0x060000009e357fae */ /* 0x0005e2000a9a102a */
[-C--:B------:R-:W-:Y:S01]  /*55f0*/  ISETP.GE.AND P5, PT, R212, R8.reuse, PT ;  /* 0x00000008d400720c */ /* 0x080fe20003fa6270 */
[C---:B------:R-:W-:Y:S02]  /*5600*/  IMAD.WIDE R78, R58.reuse, 0x4, R78 ;  /* 0x000000043a4e7825 */ /* 0x040fe400078e024e */
[----:B------:R3:W-:Y:S01]  /*5610*/  LDGSTS.E [R53+0x6008], desc[UR42][R160.64], P4 ;  /* 0x06008000a0357fae */ /* 0x0007e2000a1a102a */
[----:B------:R-:W-:Y:S01]  /*5620*/  SEL R59, RZ, 0x4, P5 ;  /* 0x00000004ff3b7807 */ /* 0x000fe20002800000 */
[C---:B------:R-:W-:Y:S01]  /*5630*/  IMAD.WIDE R80, R58.reuse, 0x4, R80 ;  /* 0x000000043a507825 */ /* 0x040fe200078e0250 */
[----:B------:R-:W-:Y:S01]  /*5640*/  ISETP.GE.AND P4, PT, R213, R8, PT ;  /* 0x00000008d500720c */ /* 0x000fe20003f86270 */
[----:B------:R-:W0:Y:S01]  /*5650*/  LDGDEPBAR ;  /* 0x00000000000079af */ /* 0x000e220000000000 */
[----:B------:R-:W-:Y:S01]  /*5660*/  SEL R59, R59, RZ, P0 ;  /* 0x000000ff3b3b7207 */ /* 0x000fe20000000000 */
[----:B------:R-:W-:-:S02]  /*5670*/  IMAD.WIDE R82, R58, 0x4, R82 ;  /* 0x000000043a527825 */ /* 0x000fc400078e0252 */
[----:B------:R4:W-:Y:S01]  /*5680*/  LDGSTS.E [R54+0x1c000], desc[UR42][R88.64], P2 ;  /* 0x1c00000058367fae */ /* 0x0009e200091a102a */
[----:B------:R-:W-:Y:S01]  /*5690*/  ISETP.NE.U32.AND P5, PT, R59, RZ, PT ;  /* 0x000000ff3b00720c */ /* 0x000fe20003fa5070 */
[C---:B------:R-:W-:Y:S01]  /*56a0*/  IMAD.WIDE R84, R58.reuse, 0x4, R84 ;  /* 0x000000043a547825 */ /* 0x040fe200078e0254 */
[----:B------:R-:W-:Y:S01]  /*56b0*/  SEL R59, RZ, 0x4, P4 ;  /* 0x00000004ff3b7807 */ /* 0x000fe20002000000 */
[----:B------:R5:W-:Y:S02]  /*56c0*/  LDGSTS.E [R54+0x1c400], desc[UR42][R96.64], P2 ;  /* 0x1c40000060367fae */ /* 0x000be400091a102a */
[C---:B------:R-:W-:Y:S01]  /*56d0*/  IMAD.WIDE R86, R58.reuse, 0x4, R86 ;  /* 0x000000043a567825 */ /* 0x040fe200078e0256 */
[----:B------:R-:W-:Y:S01]  /*56e0*/  SEL R59, R59, RZ, P0 ;  /* 0x000000ff3b3b7207 */ /* 0x000fe20000000000 */
[----:B------:R2:W-:Y:S02]  /*56f0*/  LDGSTS.E [R54+0x1c800], desc[UR42][R104.64], P2 ;  /* 0x1c80000068367fae */ /* 0x0005e400091a102a */
[C---:B-1----:R-:W-:Y:S01]  /*5700*/  IMAD.WIDE R152, R58.reuse, 0x4, R152 ;  /* 0x000000043a987825 */ /* 0x042fe200078e0298 */
[----:B------:R-:W-:Y:S01]  /*5710*/  ISETP.NE.U32.AND P4, PT, R59, RZ, PT ;  /* 0x000000ff3b00720c */ /* 0x000fe20003f85070 */
[----:B------:R1:W-:Y:S02]  /*5720*/  LDGSTS.E [R54+0x1cc00], desc[UR42][R112.64], P2 ;  /* 0x1cc0000070367fae */ /* 0x0003e400091a102a */
[----:B------:R-:W-:-:S02]  /*5730*/  IMAD.WIDE R154, R58, 0x4, R154 ;  /* 0x000000043a9a7825 */ /* 0x000fc400078e029a */
[----:B------:R1:W-:Y:S02]  /*5740*/  LDGSTS.E [R54+0x1d000], desc[UR42][R120.64], P2 ;  /* 0x1d00000078367fae */ /* 0x0003e400091a102a */
[C---:B------:R-:W-:Y:S02]  /*5750*/  IMAD.WIDE R156, R58.reuse, 0x4, R156 ;  /* 0x000000043a9c7825 */ /* 0x040fe400078e029c */
[----:B------:R1:W-:Y:S02]  /*5760*/  LDGSTS.E [R54+0x1d400], desc[UR42][R128.64], P2 ;  /* 0x1d40000080367fae */ /* 0x0003e400091a102a */
[C---:B--2---:R-:W-:Y:S02]  /*5770*/  IMAD.WIDE R158, R58.reuse, 0x4, R158 ;  /* 0x000000043a9e7825 */ /* 0x044fe400078e029e */
[----:B------:R2:W-:Y:S02]  /*5780*/  LDGSTS.E [R54+0x1d800], desc[UR42][R136.64], P2 ;  /* 0x1d80000088367fae */ /* 0x0005e400091a102a */
[----:B---3--:R-:W-:-:S02]  /*5790*/  IMAD.WIDE R160, R58, 0x4, R160 ;  /* 0x000000043aa07825 */ /* 0x008fc400078e02a0 */
[----:B------:R3:W-:Y:S02]  /*57a0*/  LDGSTS.E [R54+0x1dc00], desc[UR42][R144.64], P2 ;  /* 0x1dc0000090367fae */ /* 0x0007e400091a102a */
[C---:B----4-:R-:W-:Y:S02]  /*57b0*/  IMAD.WIDE R88, R61.reuse, 0x4, R88 ;  /* 0x000000043d587825 */ /* 0x050fe400078e0258 */
[----:B------:R4:W-:Y:S02]  /*57c0*/  LDGSTS.E [R55+0x1c100], desc[UR42][R90.64], P2 ;  /* 0x1c1000005a377fae */ /* 0x0009e400091a102a */
[C---:B-----5:R-:W-:Y:S02]  /*57d0*/  IMAD.WIDE R96, R61.reuse, 0x4, R96 ;  /* 0x000000043d607825 */ /* 0x060fe400078e0260 */
[----:B------:R5:W-:Y:S02]  /*57e0*/  LDGSTS.E [R55+0x1c500], desc[UR42][R98.64], P2 ;  /* 0x1c50000062377fae */ /* 0x000be400091a102a */
[----:B------:R-:W-:-:S02]  /*57f0*/  IMAD.WIDE R104, R61, 0x4, R104 ;  /* 0x000000043d687825 */ /* 0x000fc400078e0268 */
[----:B------:R2:W-:Y:S02]  /*5800*/  LDGSTS.E [R55+0x1c900], desc[UR42][R106.64], P2 ;  /* 0x1c9000006a377fae */ /* 0x0005e400091a102a */
[C---:B-1----:R-:W-:Y:S02]  /*5810*/  IMAD.WIDE R112, R61.reuse, 0x4, R112 ;  /* 0x000000043d707825 */ /* 0x042fe400078e0270 */
[----:B------:R1:W-:Y:S02]  /*5820*/  LDGSTS.E [R55+0x1cd00], desc[UR42][R114.64], P2 ;  /* 0x1cd0000072377fae */ /* 0x0003e400091a102a */
[C---:B------:R-:W-:Y:S02]  /*5830*/  IMAD.WIDE R120, R61.reuse, 0x4, R120 ;  /* 0x000000043d787825 */ /* 0x040fe400078e0278 */
[----:B------:R1:W-:Y:S02]  /*5840*/  LDGSTS.E [R55+0x1d100], desc[UR42][R122.64], P2 ;  /* 0x1d1000007a377fae */ /* 0x0003e400091a102a */
[----:B------:R-:W-:-:S02]  /*5850*/  IMAD.WIDE R128, R61, 0x4, R128 ;  /* 0x000000043d807825 */ /* 0x000fc400078e0280 */
[----:B------:R1:W-:Y:S02]  /*5860*/  LDGSTS.E [R55+0x1d500], desc[UR42][R130.64], P2 ;  /* 0x1d50000082377fae */ /* 0x0003e400091a102a */
[C---:B--2---:R-:W-:Y:S02]  /*5870*/  IMAD.WIDE R136, R61.reuse, 0x4, R136 ;  /* 0x000000043d887825 */ /* 0x044fe400078e0288 */
[----:B------:R2:W-:Y:S02]  /*5880*/  LDGSTS.E [R55+0x1d900], desc[UR42][R138.64], P2 ;  /* 0x1d9000008a377fae */ /* 0x0005e400091a102a */
[C---:B---3--:R-:W-:Y:S02]  /*5890*/  IMAD.WIDE R144, R61.reuse, 0x4, R144 ;  /* 0x000000043d907825 */ /* 0x048fe400078e0290 */
[----:B------:R3:W-:Y:S02]  /*58a0*/  LDGSTS.E [R55+0x1dd00], desc[UR42][R146.64], P2 ;  /* 0x1dd0000092377fae */ /* 0x0007e400091a102a */
[----:B----4-:R-:W-:-:S02]  /*58b0*/  IMAD.WIDE R90, R61, 0x4, R90 ;  /* 0x000000043d5a7825 */ /* 0x010fc400078e025a */
[----:B------:R4:W-:Y:S02]  /*58c0*/  LDGSTS.E [R56+0x1c200], desc[UR42][R92.64], P2 ;  /* 0x1c2000005c387fae */ /* 0x0009e400091a102a */
[C---:B-----5:R-:W-:Y:S02]  /*58d0*/  IMAD.WIDE R98, R61.reuse, 0x4, R98 ;  /* 0x000000043d627825 */ /* 0x060fe400078e0262 */
[----:B------:R5:W-:Y:S02]  /*58e0*/  LDGSTS.E [R56+0x1c600], desc[UR42][R100.64], P2 ;  /* 0x1c60000064387fae */ /* 0x000be400091a102a */
[C---:B------:R-:W-:Y:S02]  /*58f0*/  IMAD.WIDE R106, R61.reuse, 0x4, R106 ;  /* 0x000000043d6a7825 */ /* 0x040fe400078e026a */
[----:B------:R2:W-:Y:S02]  /*5900*/  LDGSTS.E [R56+0x1ca00], desc[UR42][R108.64], P2 ;  /* 0x1ca000006c387fae */ /* 0x0005e400091a102a */
[----:B-1----:R-:W-:-:S02]  /*5910*/  IMAD.WIDE R114, R61, 0x4, R114 ;  /* 0x000000043d727825 */ /* 0x002fc400078e0272 */
[----:B------:R1:W-:Y:S02]  /*5920*/  LDGSTS.E [R56+0x1ce00], desc[UR42][R116.64], P2 ;  /* 0x1ce0000074387fae */ /* 0x0003e400091a102a */
[C---:B------:R-:W-:Y:S02]  /*5930*/  IMAD.WIDE R122, R61.reuse, 0x4, R122 ;  /* 0x000000043d7a7825 */ /* 0x040fe400078e027a */
[----:B------:R1:W-:Y:S02]  /*5940*/  LDGSTS.E [R56+0x1d200], desc[UR42][R124.64], P2 ;  /* 0x1d2000007c387fae */ /* 0x0003e400091a102a */
[C---:B------:R-:W-:Y:S02]  /*5950*/  IMAD.WIDE R130, R61.reuse, 0x4, R130 ;  /* 0x000000043d827825 */ /* 0x040fe400078e0282 */
[----:B------:R1:W-:Y:S02]  /*5960*/  LDGSTS.E [R56+0x1d600], desc[UR42][R132.64], P2 ;  /* 0x1d60000084387fae */ /* 0x0003e400091a102a */
[----:B--2---:R-:W-:-:S02]  /*5970*/  IMAD.WIDE R138, R61, 0x4, R138 ;  /* 0x000000043d8a7825 */ /* 0x004fc400078e028a */
[----:B------:R2:W-:Y:S02]  /*5980*/  LDGSTS.E [R56+0x1da00], desc[UR42][R140.64], P2 ;  /* 0x1da000008c387fae */ /* 0x0005e400091a102a */
[C---:B---3--:R-:W-:Y:S02]  /*5990*/  IMAD.WIDE R146, R61.reuse, 0x4, R146 ;  /* 0x000000043d927825 */ /* 0x048fe400078e0292 */
[----:B------:R3:W-:Y:S02]  /*59a0*/  LDGSTS.E [R56+0x1de00], desc[UR42][R148.64], P2 ;  /* 0x1de0000094387fae */ /* 0x0007e400091a102a */
[C---:B----4-:R-:W-:Y:S02]  /*59b0*/  IMAD.WIDE R92, R61.reuse, 0x4, R92 ;  /* 0x000000043d5c7825 */ /* 0x050fe400078e025c */
[----:B------:R4:W-:Y:S02]  /*59c0*/  LDGSTS.E [R57+0x1c300], desc[UR42][R94.64], P2 ;  /* 0x1c3000005e397fae */ /* 0x0009e400091a102a */
[----:B-----5:R-:W-:-:S02]  /*59d0*/  IMAD.WIDE R100, R61, 0x4, R100 ;  /* 0x000000043d647825 */ /* 0x020fc400078e0264 */
[----:B------:R5:W-:Y:S02]  /*59e0*/  LDGSTS.E [R57+0x1c700], desc[UR42][R102.64], P2 ;  /* 0x1c70000066397fae */ /* 0x000be400091a102a */
[C---:B------:R-:W-:Y:S02]  /*59f0*/  IMAD.WIDE R108, R61.reuse, 0x4, R108 ;  /* 0x000000043d6c7825 */ /* 0x040fe400078e026c */
[----:B------:R2:W-:Y:S02]  /*5a00*/  LDGSTS.E [R57+0x1cb00], desc[UR42][R110.64], P2 ;  /* 0x1cb000006e397fae */ /* 0x0005e400091a102a */
[C---:B-1----:R-:W-:Y:S02]  /*5a10*/  IMAD.WIDE R116, R61.reuse, 0x4, R116 ;  /* 0x000000043d747825 */ /* 0x042fe400078e0274 */
        /* <DEDUP_REMOVED lines=8> */
[----:B------:R3:W-:Y:S01]  /*5aa0*/  LDGSTS.E [R57+0x1df00], desc[UR42][R150.64], P2 ;  /* 0x1df0000096397fae */ /* 0x0007e200091a102a */
[-C--:B------:R-:W-:Y:S01]  /*5ab0*/  ISETP.GE.AND P2, PT, R241, R8.reuse, PT ;  /* 0x00000008f100720c */ /* 0x080fe20003f46270 */
[----:B----4-:R-:W-:Y:S02]  /*5ac0*/  IMAD.WIDE R94, R61, 0x4, R94 ;  /* 0x000000043d5e7825 */ /* 0x010fe400078e025e */
[----:B------:R-:W0:Y:S01]  /*5ad0*/  LDGDEPBAR ;  /* 0x00000000000079af */ /* 0x000e220000000000 */
[----:B------:R-:W-:Y:S01]  /*5ae0*/  SEL R59, RZ, 0x4, P2 ;  /* 0x00000004ff3b7807 */ /* 0x000fe20001000000 */
[----:B------:R-:W-:Y:S01]  /*5af0*/  VIADD R7, R7, 0xffffff40 ;  /* 0xffffff4007077836 */ /* 0x000fe20000000000 */
[----:B------:R-:W-:Y:S01]  /*5b00*/  ISETP.GE.AND P2, PT, R242, R8, PT ;  /* 0x00000008f200720c */ /* 0x000fe20003f46270 */
[----:B------:R-:W-:Y:S01]  /*5b10*/  BAR.SYNC.DEFER_BLOCKING 0x0 ;  /* 0x0000000000007b1d */ /* 0x000fe20000010000 */
[----:B------:R-:W-:Y:S01]  /*5b20*/  SEL R59, R59, RZ, P0 ;  /* 0x000000ff3b3b7207 */ /* 0x000fe20000000000 */
[----:B-----5:R-:W-:-:S04]  /*5b30*/  IMAD.WIDE R102, R61, 0x4, R102 ;  /* 0x000000043d667825 */ /* 0x020fc800078e0266 */
[----:B------:R-:W-:-:S04]  /*5b40*/  IMAD.WIDE R110, R61, 0x4, R110 ;  /* 0x000000043d6e7825 */ /* 0x000fc800078e026e */
[----:B-1----:R-:W-:-:S04]  /*5b50*/  IMAD.WIDE R118, R61, 0x4, R118 ;  /* 0x000000043d767825 */ /* 0x002fc800078e0276 */
[----:B------:R-:W-:-:S04]  /*5b60*/  IMAD.WIDE R126, R61, 0x4, R126 ;  /* 0x000000043d7e7825 */ /* 0x000fc800078e027e */
[----:B------:R-:W-:-:S04]  /*5b70*/  IMAD.WIDE R134, R61, 0x4, R134 ;  /* 0x000000043d867825 */ /* 0x000fc800078e0286 */
[----:B--2---:R-:W-:Y:S01]  /*5b80*/  IMAD.WIDE R142, R61, 0x4, R142 ;  /* 0x000000043d8e7825 */ /* 0x004fe200078e028e */
[----:B------:R-:W-:Y:S01]  /*5b90*/  @!PT LDS RZ, [RZ] ;  /* 0x00000000fffff984 */ /* 0x000fe20000000800 */
[----:B------:R-:W-:Y:S01]  /*5ba0*/  @!PT LDS RZ, [RZ] ;  /* 0x00000000fffff984 */ /* 0x000fe20000000800 */
[----:B------:R-:W-:Y:S01]  /*5bb0*/  @!PT LDS RZ, [RZ] ;  /* 0x00000000fffff984 */ /* 0x000fe20000000800 */
[----:B------:R1:W-:Y:S01]  /*5bc0*/  LDGSTS.E [R5+0x8000], desc[UR42][R188.64], P3 ;  /* 0x08000000bc057fae */ /* 0x0003e200099a102a */
[----:B------:R-:W-:Y:S02]  /*5bd0*/  ISETP.NE.U32.AND P3, PT, R59, RZ, PT ;  /* 0x000000ff3b00720c */ /* 0x000fe40003f65070 */
[----:B---3--:R-:W-:Y:S01]  /*5be0*/  IMAD.WIDE R150, R61, 0x4, R150 ;  /* 0x000000043d967825 */ /* 0x008fe200078e0296 */
[----:B------:R-:W-:Y:S01]  /*5bf0*/  SEL R59, RZ, 0x4, P2 ;  /* 0x00000004ff3b7807 */ /* 0x000fe20001000000 */
[----:B------:R2:W-:Y:S01]  /*5c00*/  LDGSTS.E [R5+0x8008], desc[UR42][R186.64], P6 ;  /* 0x08008000ba057fae */ /* 0x0005e2000b1a102a */
[----:B------:R-:W-:Y:S02]  /*5c10*/  ISETP.GE.AND P6, PT, R214, R8, PT ;  /* 0x00000008d600720c */ /* 0x000fe40003fc6270 */
[----:B------:R-:W-:Y:S01]  /*5c20*/  SEL R59, R59, RZ, P0 ;  /* 0x000000ff3b3b7207 */ /* 0x000fe20000000000 */
[----:B------:R3:W-:Y:S03]  /*5c30*/  LDGSTS.E [R5+0xa000], desc[UR42][R184.64], P1 ;  /* 0x0a000000b8057fae */ /* 0x0007e600089a102a */
[----:B------:R-:W-:Y:S01]  /*5c40*/  ISETP.NE.U32.AND P2, PT, R59, RZ, PT ;  /* 0x000000ff3b00720c */ /* 0x000fe20003f45070 */
[----:B-1----:R-:W-:Y:S01]  /*5c50*/  IMAD.WIDE R188, R58, 0x4, R188 ;  /* 0x000000043abc7825 */ /* 0x002fe200078e02bc */
[----:B------:R-:W-:-:S02]  /*5c60*/  SEL R59, RZ, 0x4, P6 ;  /* 0x00000004ff3b7807 */ /* 0x000fc40003000000 */
[----:B------:R-:W-:Y:S01]  /*5c70*/  ISETP.GE.AND P6, PT, R215, R8, PT ;  /* 0x00000008d700720c */ /* 0x000fe20003fc6270 */
[----:B--2---:R-:W-:Y:S01]  /*5c80*/  IMAD.WIDE R186, R58, 0x4, R186 ;  /* 0x000000043aba7825 */ /* 0x004fe200078e02ba */
[----:B------:R-:W-:-:S03]  /*5c90*/  SEL R59, R59, RZ, P0 ;  /* 0x000000ff3b3b7207 */ /* 0x000fc60000000000 */
[----:B---3--:R-:W-:Y:S01]  /*5ca0*/  IMAD.WIDE R184, R58, 0x4, R184 ;  /* 0x000000043ab87825 */ /* 0x008fe200078e02b8 */
[----:B------:R-:W-:Y:S02]  /*5cb0*/  ISETP.NE.U32.AND P1, PT, R59, RZ, PT ;  /* 0x000000ff3b00720c */ /* 0x000fe40003f25070 */
[----:B------:R-:W-:Y:S02]  /*5cc0*/  SEL R59, RZ, 0x4, P6 ;  /* 0x00000004ff3b7807 */ /* 0x000fe40003000000 */
[----:B------:R-:W-:Y:S02]  /*5cd0*/  ISETP.NE.U32.AND P6, PT, R191, RZ, PT ;  /* 0x000000ffbf00720c */ /* 0x000fe40003fc5070 */
[----:B------:R-:W-:-:S11]  /*5ce0*/  SEL R59, R59, RZ, P0 ;  /* 0x000000ff3b3b7207 */ /* 0x000fd60000000000 */
[----:B------:R1:W-:Y:S01]  /*5cf0*/  LDGSTS.E [R5+0xa008], desc[UR42][R182.64], P6 ;  /* 0x0a008000b6057fae */ /* 0x0003e2000b1a102a */
[----:B------:R-:W-:-:S03]  /*5d00*/  ISETP.GE.AND P6, PT, R238, R8, PT ;  /* 0x00000008ee00720c */ /* 0x000fc60003fc6270 */
[----:B------:R2:W-:Y:S01]  /*5d10*/  LDGSTS.E [R6+0x8000], desc[UR42][R180.64], P5 ;  /* 0x08000000b4067fae */ /* 0x0005e2000a9a102a */
[----:B------:R-:W-:Y:S02]  /*5d20*/  SEL R191, RZ, 0x4, P6 ;  /* 0x00000004ffbf7807 */ /* 0x000fe40003000000 */
[----:B------:R-:W-:Y:S01]  /*5d30*/  ISETP.GE.AND P6, PT, R239, R8, PT ;  /* 0x00000008ef00720c */ /* 0x000fe20003fc6270 */
[----:B------:R3:W-:Y:S01]  /*5d40*/  LDGSTS.E [R6+0x8008], desc[UR42][R178.64], P4 ;  /* 0x08008000b2067fae */ /* 0x0007e2000a1a102a */
[----:B------:R-:W-:-:S03]  /*5d50*/  SEL R191, R191, RZ, P0 ;  /* 0x000000ffbfbf7207 */ /* 0x000fc60000000000 */
[----:B------:R4:W-:Y:S01]  /*5d60*/  LDGSTS.E [R6+0xa000], desc[UR42][R176.64], P3 ;  /* 0x0a000000b0067fae */ /* 0x0009e200099a102a */
[----:B------:R-:W-:Y:S01]  /*5d70*/  ISETP.NE.U32.AND P5, PT, R191, RZ, PT ;  /* 0x000000ffbf00720c */ /* 0x000fe20003fa5070 */
[----:B-1----:R-:W-:Y:S01]  /*5d80*/  IMAD.WIDE R182, R58, 0x4, R182 ;  /* 0x000000043ab67825 */ /* 0x002fe200078e02b6 */
[----:B------:R-:W-:Y:S01]  /*5d90*/  SEL R191, RZ, 0x4, P6 ;  /* 0x00000004ffbf7807 */ /* 0x000fe20003000000 */
[----:B------:R1:W-:Y:S01]  /*5da0*/  LDGSTS.E [R6+0xa008], desc[UR42][R174.64], P2 ;  /* 0x0a008000ae067fae */ /* 0x0003e200091a102a */
[----:B------:R-:W-:Y:S01]  /*5db0*/  ISETP.GE.AND P6, PT, R216, R8, PT ;  /* 0x00000008d800720c */ /* 0x000fe20003fc6270 */
[C---:B--2---:R-:W-:Y:S01]  /*5dc0*/  IMAD.WIDE R180, R58.reuse, 0x4, R180 ;  /* 0x000000043ab47825 */ /* 0x044fe200078e02b4 */
[----:B------:R-:W-:Y:S01]  /*5dd0*/  SEL R191, R191, RZ, P0 ;  /* 0x000000ffbfbf7207 */ /* 0x000fe20000000000 */
[----:B------:R2:W-:Y:S02]  /*5de0*/  LDGSTS.E [R48+0x8000], desc[UR42][R172.64], P1 ;  /* 0x08000000ac307fae */ /* 0x0005e400089a102a */
[----:B---3--:R-:W-:Y:S01]  /*5df0*/  IMAD.WIDE R178, R58, 0x4, R178 ;  /* 0x000000043ab27825 */ /* 0x008fe200078e02b2 */
[----:B------:R-:W-:-:S02]  /*5e00*/  ISETP.NE.U32.AND P4, PT, R191, RZ, PT ;  /* 0x000000ffbf00720c */ /* 0x000fc40003f85070 */
[----:B------:R-:W-:Y:S01]  /*5e10*/  SEL R191, RZ, 0x4, P6 ;  /* 0x00000004ffbf7807 */ /* 0x000fe20003000000 */
[C---:B----4-:R-:W-:Y:S01]  /*5e20*/  IMAD.WIDE R176, R58.reuse, 0x4, R176 ;  /* 0x000000043ab07825 */ /* 0x050fe200078e02b0 */
[----:B------:R-:W-:Y:S02]  /*5e30*/  ISETP.GE.AND P6, PT, R217, R8, PT ;  /* 0x00000008d900720c */ /* 0x000fe40003fc6270 */
[----:B------:R-:W-:Y:S01]  /*5e40*/  SEL R191, R191, RZ, P0 ;  /* 0x000000ffbfbf7207 */ /* 0x000fe20000000000 */
[----:B-1----:R-:W-:-:S03]  /*5e50*/  IMAD.WIDE R174, R58, 0x4, R174 ;  /* 0x000000043aae7825 */ /* 0x002fc600078e02ae */
[----:B------:R-:W-:Y:S01]  /*5e60*/  ISETP.NE.U32.AND P3, PT, R191, RZ, PT ;  /* 0x000000ffbf00720c */ /* 0x000fe20003f65070 */
[----:B--2---:R-:W-:Y:S01]  /*5e70*/  IMAD.WIDE R172, R58, 0x4, R172 ;  /* 0x000000043aac7825 */ /* 0x004fe200078e02ac */
[----:B------:R-:W-:Y:S02]  /*5e80*/  SEL R191, RZ, 0x4, P6 ;  /* 0x00000004ffbf7807 */ /* 0x000fe40003000000 */
[----:B------:R-:W-:Y:S02]  /*5e90*/  ISETP.GE.AND P6, PT, R235, R8, PT ;  /* 0x00000008eb00720c */ /* 0x000fe40003fc6270 */
[----:B------:R-:W-:-:S04]  /*5ea0*/  SEL R191, R191, RZ, P0 ;  /* 0x000000ffbfbf7207 */ /* 0x000fc80000000000 */
[----:B------:R-:W-:Y:S02]  /*5eb0*/  ISETP.NE.U32.AND P2, PT, R191, RZ, PT ;  /* 0x000000ffbf00720c */ /* 0x000fe40003f45070 */
[----:B------:R-:W-:Y:S02]  /*5ec0*/  SEL R191, RZ, 0x4, P6 ;  /* 0x00000004ffbf7807 */ /* 0x000fe40003000000 */
[----:B------:R-:W-:Y:S02]  /*5ed0*/  ISETP.GE.AND P6, PT, R236, R8, PT ;  /* 0x00000008ec00720c */ /* 0x000fe40003fc6270 */
[----:B------:R-:W-:-:S04]  /*5ee0*/  SEL R191, R191, RZ, P0 ;  /* 0x000000ffbfbf7207 */ /* 0x000fc80000000000 */
        /* <DEDUP_REMOVED lines=52> */
[-C--:B------:R-:W-:Y:S01]  /*6230*/  ISETP.GE.AND P3, PT, R250, R8.reuse, PT ;  /* 0x00000008fa00720c */ /* 0x080fe20003f66270 */
[C---:B--2---:R-:W-:Y:S01]  /*6240*/  IMAD.WIDE R66, R58.reuse, 0x4, R66 ;  /* 0x000000043a427825 */ /* 0x044fe200078e0242 */
[----:B------:R-:W-:Y:S01]  /*6250*/  SEL R191, R191, RZ, P0 ;  /* 0x000000ffbfbf7207 */ /* 0x000fe20000000000 */
[----:B------:R2:W-:Y:S01]  /*6260*/  LDGSTS.E [R51+0x8000], desc[UR42][R74.64], P1 ;  /* 0x080000004a337fae */ /* 0x0005e200089a102a */
[----:B------:R-:W-:Y:S01]  /*6270*/  ISETP.GE.AND P6, PT, R251, R8, PT ;  /* 0x00000008fb00720c */ /* 0x000fe20003fc6270 */
[----:B---3--:R-:W-:Y:S01]  /*6280*/  IMAD.WIDE R68, R58, 0x4, R68 ;  /* 0x000000043a447825 */ /* 0x008fe200078e0244 */
[----:B------:R-:W-:-:S02]  /*6290*/  SEL R196, RZ, 0x4, P3 ;  /* 0x00000004ffc47807 */ /* 0x000fc40001800000 */
[----:B------:R-:W-:Y:S01]  /*62a0*/  ISETP.NE.U32.AND P4, PT, R191, RZ, PT ;  /* 0x000000ffbf00720c */ /* 0x000fe20003f85070 */
[----:B----4-:R-:W-:Y:S01]  /*62b0*/  IMAD.WIDE R70, R58, 0x4, R70 ;  /* 0x000000043a467825 */ /* 0x010fe200078e0246 */
[----:B------:R-:W-:Y:S02]  /*62c0*/  SEL R191, RZ, 0x4, P6 ;  /* 0x00000004ffbf7807 */ /* 0x000fe40003000000 */
[----:B------:R-:W-:Y:S01]  /*62d0*/  SEL R196, R196, RZ, P0 ;  /* 0x000000ffc4c47207 */ /* 0x000fe20000000000 */
[C---:B-1----:R-:W-:Y:S01]  /*62e0*/  IMAD.WIDE R72, R58.reuse, 0x4, R72 ;  /* 0x000000043a487825 */ /* 0x042fe200078e0248 */
[----:B------:R-:W-:Y:S02]  /*62f0*/  ISETP.GE.AND P2, PT, R227, R8, PT ;  /* 0x00000008e300720c */ /* 0x000fe40003f46270 */
[----:B------:R-:W-:Y:S01]  /*6300*/  ISETP.NE.U32.AND P6, PT, R59, RZ, PT ;  /* 0x000000ff3b00720c */ /* 0x000fe20003fc5070 */
[----:B--2---:R-:W-:Y:S01]  /*6310*/  IMAD.WIDE R74, R58, 0x4, R74 ;  /* 0x000000043a4a7825 */ /* 0x004fe200078e024a */
[----:B------:R-:W-:-:S02]  /*6320*/  ISETP.NE.U32.AND P3, PT, R196, RZ, PT ;  /* 0x000000ffc400720c */ /* 0x000fc40003f65070 */
[----:B------:R-:W-:Y:S02]  /*6330*/  SEL R196, RZ, 0x4, P2 ;  /* 0x00000004ffc47807 */ /* 0x000fe40001000000 */
[----:B------:R-:W-:Y:S02]  /*6340*/  ISETP.GE.AND P2, PT, R226, R8, PT ;  /* 0x00000008e200720c */ /* 0x000fe40003f46270 */
[----:B------:R-:W-:Y:S02]  /*6350*/  SEL R191, R191, RZ, P0 ;  /* 0x000000ffbfbf7207 */ /* 0x000fe40000000000 */
[----:B------:R-:W-:Y:S02]  /*6360*/  SEL R59, RZ, 0x4, P2 ;  /* 0x00000004ff3b7807 */ /* 0x000fe40001000000 */
[----:B------:R-:W-:Y:S01]  /*6370*/  SEL R196, R196, RZ, P0 ;  /* 0x000000ffc4c47207 */ /* 0x000fe20000000000 */
[----:B------:R1:W-:Y:S01]  /*6380*/  LDGSTS.E [R51+0x8008], desc[UR42][R76.64], P6 ;  /* 0x080080004c337fae */ /* 0x0003e2000b1a102a */
[----:B------:R-:W-:-:S02]  /*6390*/  SEL R59, R59, RZ, P0 ;  /* 0x000000ff3b3b7207 */ /* 0x000fc40000000000 */
[-C--:B------:R-:W-:Y:S01]  /*63a0*/  ISETP.GE.AND P6, PT, R248, R8.reuse, PT ;  /* 0x00000008f800720c */ /* 0x080fe20003fc6270 */
[----:B------:R2:W-:Y:S01]  /*63b0*/  LDGSTS.E [R51+0xa000], desc[UR42][R78.64], P5 ;  /* 0x0a0000004e337fae */ /* 0x0005e2000a9a102a */
[----:B------:R-:W-:Y:S02]  /*63c0*/  ISETP.NE.U32.AND P2, PT, R59, RZ, PT ;  /* 0x000000ff3b00720c */ /* 0x000fe40003f45070 */
[----:B------:R-:W-:Y:S01]  /*63d0*/  SEL R59, RZ, 0x4, P6 ;  /* 0x00000004ff3b7807 */ /* 0x000fe20003000000 */
[----:B------:R3:W-:Y:S01]  /*63e0*/  LDGSTS.E [R51+0xa008], desc[UR42][R80.64], P4 ;  /* 0x0a00800050337fae */ /* 0x0007e2000a1a102a */
[----:B------:R-:W-:Y:S02]  /*63f0*/  ISETP.GE.AND P6, PT, R247, R8, PT ;  /* 0x00000008f700720c */ /* 0x000fe40003fc6270 */
[----:B------:R-:W-:Y:S01]  /*6400*/  SEL R59, R59, RZ, P0 ;  /* 0x000000ff3b3b7207 */ /* 0x000fe20000000000 */
[----:B-1----:R-:W-:Y:S01]  /*6410*/  IMAD.WIDE R76, R58, 0x4, R76 ;  /* 0x000000043a4c7825 */ /* 0x002fe200078e024c */
[----:B------:R-:W-:-:S02]  /*6420*/  ISETP.NE.U32.AND P1, PT, R196, RZ, PT ;  /* 0x000000ffc400720c */ /* 0x000fc40003f25070 */
[----:B------:R-:W-:Y:S01]  /*6430*/  ISETP.NE.U32.AND P5, PT, R59, RZ, PT ;  /* 0x000000ff3b00720c */ /* 0x000fe20003fa5070 */
[C---:B--2---:R-:W-:Y:S01]  /*6440*/  IMAD.WIDE R78, R58.reuse, 0x4, R78 ;  /* 0x000000043a4e7825 */ /* 0x044fe200078e024e */
[----:B------:R-:W-:Y:S02]  /*6450*/  SEL R59, RZ, 0x4, P6 ;  /* 0x00000004ff3b7807 */ /* 0x000fe40003000000 */
[----:B------:R-:W-:Y:S01]  /*6460*/  ISETP.GE.AND P6, PT, R225, R8, PT ;  /* 0x00000008e100720c */ /* 0x000fe20003fc6270 */
[----:B---3--:R-:W-:Y:S01]  /*6470*/  IMAD.WIDE R80, R58, 0x4, R80 ;  /* 0x000000043a507825 */ /* 0x008fe200078e0250 */
[----:B------:R-:W-:-:S04]  /*6480*/  SEL R59, R59, RZ, P0 ;  /* 0x000000ff3b3b7207 */ /* 0x000fc80000000000 */
[----:B------:R-:W-:Y:S02]  /*6490*/  ISETP.NE.U32.AND P4, PT, R59, RZ, PT ;  /* 0x000000ff3b00720c */ /* 0x000fe40003f85070 */
[----:B------:R-:W-:Y:S02]  /*64a0*/  SEL R59, RZ, 0x4, P6 ;  /* 0x00000004ff3b7807 */ /* 0x000fe40003000000 */
[----:B------:R-:W-:Y:S02]  /*64b0*/  ISETP.NE.U32.AND P6, PT, R191, RZ, PT ;  /* 0x000000ffbf00720c */ /* 0x000fe40003fc5070 */
[----:B------:R-:W-:-:S11]  /*64c0*/  SEL R59, R59, RZ, P0 ;  /* 0x000000ff3b3b7207 */ /* 0x000fd60000000000 */
[----:B------:R1:W-:Y:S04]  /*64d0*/  LDGSTS.E [R52+0x8000], desc[UR42][R82.64], P6 ;  /* 0x0800000052347fae */ /* 0x0003e8000b1a102a */
[----:B------:R2:W-:Y:S01]  /*64e0*/  LDGSTS.E [R52+0x8008], desc[UR42][R84.64], P3 ;  /* 0x0800800054347fae */ /* 0x0005e200099a102a */
[----:B------:R-:W-:-:S03]  /*64f0*/  ISETP.NE.U32.AND P3, PT, R59, RZ, PT ;  /* 0x000000ff3b00720c */ /* 0x000fc60003f65070 */
[----:B------:R3:W-:Y:S01]  /*6500*/  LDGSTS.E [R52+0xa000], desc[UR42][R86.64], P1 ;  /* 0x0a00000056347fae */ /* 0x0007e200089a102a */
[----:B------:R-:W-:-:S03]  /*6510*/  ISETP.GE.AND P1, PT, R224, R8, PT ;  /* 0x00000008e000720c */ /* 0x000fc60003f26270 */
[----:B------:R4:W-:Y:S01]  /*6520*/  LDGSTS.E [R52+0xa008], desc[UR42][R152.64], P2 ;  /* 0x0a00800098347fae */ /* 0x0009e200091a102a */
[----:B------:R-:W-:Y:S01]  /*6530*/  SEL R59, RZ, 0x4, P1 ;  /* 0x00000004ff3b7807 */ /* 0x000fe20000800000 */
[----:B-1----:R-:W-:Y:S01]  /*6540*/  IMAD.WIDE R82, R58, 0x4, R82 ;  /* 0x000000043a527825 */ /* 0x002fe200078e0252 */
[----:B------:R-:W-:Y:S01]  /*6550*/  ISETP.GE.AND P1, PT, R222, R8, PT ;  /* 0x00000008de00720c */ /* 0x000fe20003f26270 */
[----:B------:R1:W-:Y:S01]  /*6560*/  LDGSTS.E [R53+0x8000], desc[UR42][R154.64], P5 ;  /* 0x080000009a357fae */ /* 0x0003e2000a9a102a */
[----:B------:R-:W-:Y:S01]  /*6570*/  SEL R59, R59, RZ, P0 ;  /* 0x000000ff3b3b7207 */ /* 0x000fe20000000000 */
[C---:B--2---:R-:W-:Y:S01]  /*6580*/  IMAD.WIDE R84, R58.reuse, 0x4, R84 ;  /* 0x000000043a547825 */ /* 0x044fe200078e0254 */
[----:B------:R-:W-:Y:S01]  /*6590*/  SEL R8, RZ, 0x4, P1 ;  /* 0x00000004ff087807 */ /* 0x000fe20000800000 */
[----:B------:R2:W-:Y:S01]  /*65a0*/  LDGSTS.E [R53+0x8008], desc[UR42][R156.64], P4 ;  /* 0x080080009c357fae */ /* 0x0005e2000a1a102a */
[----:B------:R-:W-:Y:S01]  /*65b0*/  ISETP.NE.U32.AND P1, PT, R59, RZ, PT ;  /* 0x000000ff3b00720c */ /* 0x000fe20003f25070 */
[----:B---3--:R-:W-:Y:S01]  /*65c0*/  IMAD.WIDE R86, R58, 0x4, R86 ;  /* 0x000000043a567825 */ /* 0x008fe200078e0256 */
[----:B------:R-:W-:Y:S01]  /*65d0*/  SEL R8, R8, RZ, P0 ;  /* 0x000000ff08087207 */ /* 0x000fe20000000000 */
[----:B------:R3:W-:Y:S01]  /*65e0*/  LDGSTS.E [R53+0xa000], desc[UR42][R158.64], P3 ;  /* 0x0a0000009e357fae */ /* 0x0007e200099a102a */
[----:B------:R-:W-:Y:S01]  /*65f0*/  ISETP.GE.AND P0, PT, R11, R7, PT ;  /* 0x000000070b00720c */ /* 0x000fe20003f06270 */
[----:B----4-:R-:W-:Y:S01]  /*6600*/  IMAD.WIDE R152, R58, 0x4, R152 ;  /* 0x000000043a987825 */ /* 0x010fe200078e0298 */
[----:B------:R-:W-:-:S02]  /*6610*/  ISETP.NE.U32.AND P2, PT, R8, RZ, PT ;  /* 0x000000ff0800720c */ /* 0x000fc40003f45070 */
[----:B------:R-:W-:Y:S01]  /*6620*/  SEL R8, RZ, 0x4, P0 ;  /* 0x00000004ff087807 */ /* 0x000fe20000000000 */
[----:B-1----:R-:W-:Y:S01]  /*6630*/  IMAD.WIDE R154, R58, 0x4, R154 ;  /* 0x000000043a9a7825 */ /* 0x002fe200078e029a */
[----:B------:R-:W-:Y:S02]  /*6640*/  ISETP.GT.AND P0, PT, R223, 0xff, PT ;  /* 0x000000ffdf00780c */ /* 0x000fe40003f04270 */
[-C--:B------:R-:W-:Y:S01]  /*6650*/  ISETP.GE.AND P5, PT, R210, R7.reuse, PT ;  /* 0x00000007d200720c */ /* 0x080fe20003fa6270 */
[----:B------:R1:W-:Y:S01]  /*6660*/  LDGSTS.E [R53+0xa008], desc[UR42][R160.64], P1 ;  /* 0x0a008000a0357fae */ /* 0x0003e200089a102a */
[----:B------:R-:W-:Y:S01]  /*6670*/  SEL R8, R8, RZ, P0 ;  /* 0x000000ff08087207 */ /* 0x000fe20000000000 */
[----:B--2---:R-:W-:Y:S01]  /*6680*/  IMAD.WIDE R156, R58, 0x4, R156 ;  /* 0x000000043a9c7825 */ /* 0x004fe200078e029c */
[----:B------:R-:W-:Y:S01]  /*6690*/  SEL R59, RZ, 0x4, P5 ;  /* 0x00000004ff3b7807 */ /* 0x000fe20002800000 */
[----:B------:R-:W0:Y:S01]  /*66a0*/  LDGDEPBAR ;  /* 0x00000000000079af */ /* 0x000e220000000000 */
[----:B------:R-:W-:Y:S01]  /*66b0*/  ISETP.GE.AND P5, PT, R244, R7, PT ;  /* 0x00000007f400720c */ /* 0x000fe20003fa6270 */
[----:B---3--:R-:W-:Y:S01]  /*66c0*/  IMAD.WIDE R158, R58, 0x4, R158 ;  /* 0x000000043a9e7825 */ /* 0x008fe200078e029e */
[----:B------:R-:W-:Y:S01]  /*66d0*/  ISETP.NE.U32.AND P4, PT, R8, RZ, PT ;  /* 0x000000ff0800720c */ /* 0x000fe20003f85070 */
[----:B------:R2:W-:Y:S01]  /*66e0*/  LDGSTS.E [R54+0x20000], desc[UR42][R88.64], P2 ;  /* 0x2000000058367fae */ /* 0x0005e200091a102a */
[----:B------:R-:W-:-:S02]  /*66f0*/  SEL R8, RZ, 0x4, P5 ;  /* 0x00000004ff087807 */ /* 0x000fc40002800000 */
[-C--:B------:R-:W-:Y:S01]  /*6700*/  ISETP.GE.AND P3, PT, R245, R7.reuse, PT ;  /* 0x00000007f500720c */ /* 0x080fe20003f66270 */
[----:B------:R3:W-:Y:S01]  /*6710*/  LDGSTS.E [R54+0x20400], desc[UR42][R96.64], P2 ;  /* 0x2040000060367fae */ /* 0x0007e200091a102a */
[----:B------:R-:W-:Y:S01]  /*6720*/  SEL R8, R8, RZ, P0 ;  /* 0x000000ff08087207 */ /* 0x000fe20000000000 */
[----:B-1----:R-:W-:Y:S01]  /*6730*/  IMAD.WIDE R160, R58, 0x4, R160 ;  /* 0x000000043aa07825 */ /* 0x002fe200078e02a0 */
[----:B------:R-:W-:Y:S01]  /*6740*/  SEL R59, R59, RZ, P0 ;  /* 0x000000ff3b3b7207 */ /* 0x000fe20000000000 */
[----:B------:R1:W-:Y:S01]  /*6750*/  LDGSTS.E [R54+0x20800], desc[UR42][R104.64], P2 ;  /* 0x2080000068367fae */ /* 0x0003e200091a102a */
[----:B------:R-:W-:Y:S02]  /*6760*/  ISETP.NE.U32.AND P1, PT, R8, RZ, PT ;  /* 0x000000ff0800720c */ /* 0x000fe40003f25070 */
[----:B------:R-:W-:Y:S01]  /*6770*/  SEL R8, RZ, 0x4, P3 ;  /* 0x00000004ff087807 */ /* 0x000fe20001800000 */
[----:B------:R4:W-:Y:S01]  /*6780*/  LDGSTS.E [R54+0x20c00], desc[UR42][R112.64], P2 ;  /* 0x20c0000070367fae */ /* 0x0009e200091a102a */
[-C--:B------:R-:W-:Y:S01]  /*6790*/  ISETP.GE.AND P3, PT, R212, R7.reuse, PT ;  /* 0x00000007d400720c */ /* 0x080fe20003f66270 */
[----:B--2---:R-:W-:Y:S01]  /*67a0*/  IMAD.WIDE R88, R61, 0x4, R88 ;  /* 0x000000043d587825 */ /* 0x004fe200078e0258 */
[----:B------:R-:W-:Y:S01]  /*67b0*/  ISETP.NE.U32.AND P5, PT, R59, RZ, PT ;  /* 0x000000ff3b00720c */ /* 0x000fe20003fa5070 */
[----:B------:R2:W-:Y:S01]  /*67c0*/  LDGSTS.E [R54+0x21000], desc[UR42][R120.64], P2 ;  /* 0x2100000078367fae */ /* 0x0005e200091a102a */
[----:B------:R-:W-:Y:S01]  /*67d0*/  SEL R59, RZ, 0x4, P3 ;  /* 0x00000004ff3b7807 */ /* 0x000fe20001800000 */
[----:B---3--:R-:W-:Y:S01]  /*67e0*/  IMAD.WIDE R96, R61, 0x4, R96 ;  /* 0x000000043d607825 */ /* 0x008fe200078e0260 */
[----:B------:R-:W-:Y:S01]  /*67f0*/  SEL R8, R8, RZ, P0 ;  /* 0x000000ff08087207 */ /* 0x000fe20000000000 */
[----:B------:R3:W-:Y:S01]  /*6800*/  LDGSTS.E [R54+0x21400], desc[UR42][R128.64], P2 ;  /* 0x2140000080367fae */ /* 0x0007e200091a102a */
[----:B------:R-:W-:Y:S01]  /*6810*/  ISETP.GE.AND P3, PT, R213, R7, PT ;  /* 0x00000007d500720c */ /* 0x000fe20003f66270 */
[----:B-1----:R-:W-:Y:S01]  /*6820*/  IMAD.WIDE R104, R61, 0x4, R104 ;  /* 0x000000043d687825 */ /* 0x002fe200078e0268 */
[----:B------:R-:W-:Y:S01]  /*6830*/  SEL R59, R59, RZ, P0 ;  /* 0x000000ff3b3b7207 */ /* 0x000fe20000000000 */
[----:B------:R1:W-:Y:S02]  /*6840*/  LDGSTS.E [R54+0x21800], desc[UR42][R136.64], P2 ;  /* 0x2180000088367fae */ /* 0x0003e400091a102a */
[----:B----4-:R-:W-:-:S02]  /*6850*/  IMAD.WIDE R112, R61, 0x4, R112 ;  /* 0x000000043d707825 */ /* 0x010fc400078e0270 */
[----:B------:R4:W-:Y:S02]  /*6860*/  LDGSTS.E [R54+0x21c00], desc[UR42][R144.64], P2 ;  /* 0x21c0000090367fae */ /* 0x0009e400091a102a */
[C---:B--2---:R-:W-:Y:S02]  /*6870*/  IMAD.WIDE R120, R61.reuse, 0x4, R120 ;  /* 0x000000043d787825 */ /* 0x044fe400078e0278 */
[----:B------:R2:W-:Y:S02]  /*6880*/  LDGSTS.E [R55+0x20100], desc[UR42][R90.64], P2 ;  /* 0x201000005a377fae */ /* 0x0005e400091a102a */
[C---:B---3--:R-:W-:Y:S02]  /*6890*/  IMAD.WIDE R128, R61.reuse, 0x4, R128 ;  /* 0x000000043d807825 */ /* 0x048fe400078e0280 */
[----:B------:R3:W-:Y:S02]  /*68a0*/  LDGSTS.E [R55+0x20500], desc[UR42][R98.64], P2 ;  /* 0x2050000062377fae */ /* 0x0007e400091a102a */
[----:B-1----:R-:W-:-:S02]  /*68b0*/  IMAD.WIDE R136, R61, 0x4, R136 ;  /* 0x000000043d887825 */ /* 0x002fc400078e0288 */
[----:B------:R1:W-:Y:S02]  /*68c0*/  LDGSTS.E [R55+0x20900], desc[UR42][R106.64], P2 ;  /* 0x209000006a377fae */ /* 0x0003e400091a102a */
[C---:B----4-:R-:W-:Y:S02]  /*68d0*/  IMAD.WIDE R144, R61.reuse, 0x4, R144 ;  /* 0x000000043d907825 */ /* 0x050fe400078e0290 */
[----:B------:R4:W-:Y:S02]  /*68e0*/  LDGSTS.E [R55+0x20d00], desc[UR42][R114.64], P2 ;  /* 0x20d0000072377fae */ /* 0x0009e400091a102a */
[C---:B--2---:R-:W-:Y:S02]  /*68f0*/  IMAD.WIDE R90, R61.reuse, 0x4, R90 ;  /* 0x000000043d5a7825 */ /* 0x044fe400078e025a */
[----:B------:R2:W-:Y:S02]  /*6900*/  LDGSTS.E [R55+0x21100], desc[UR42][R122.64], P2 ;  /* 0x211000007a377fae */ /* 0x0005e400091a102a */
[----:B---3--:R-:W-:-:S02]  /*6910*/  IMAD.WIDE R98, R61, 0x4, R98 ;  /* 0x000000043d627825 */ /* 0x008fc400078e0262 */
[----:B------:R3:W-:Y:S02]  /*6920*/  LDGSTS.E [R55+0x21500], desc[UR42][R130.64], P2 ;  /* 0x2150000082377fae */ /* 0x0007e400091a102a */
[C---:B-1----:R-:W-:Y:S02]  /*6930*/  IMAD.WIDE R106, R61.reuse, 0x4, R106 ;  /* 0x000000043d6a7825 */ /* 0x042fe400078e026a */
[----:B------:R1:W-:Y:S02]  /*6940*/  LDGSTS.E [R55+0x21900], desc[UR42][R138.64], P2 ;  /* 0x219000008a377fae */ /* 0x0003e400091a102a */
[C---:B----4-:R-:W-:Y:S02]  /*6950*/  IMAD.WIDE R114, R61.reuse, 0x4, R114 ;  /* 0x000000043d727825 */ /* 0x050fe400078e0272 */
[----:B------:R4:W-:Y:S02]  /*6960*/  LDGSTS.E [R55+0x21d00], desc[UR42][R146.64], P2 ;  /* 0x21d0000092377fae */ /* 0x0009e400091a102a */
[----:B--2---:R-:W-:-:S02]  /*6970*/  IMAD.WIDE R122, R61, 0x4, R122 ;  /* 0x000000043d7a7825 */ /* 0x004fc400078e027a */
[----:B------:R2:W-:Y:S02]  /*6980*/  LDGSTS.E [R56+0x20200], desc[UR42][R92.64], P2 ;  /* 0x202000005c387fae */ /* 0x0005e400091a102a */
[C---:B---3--:R-:W-:Y:S02]  /*6990*/  IMAD.WIDE R130, R61.reuse, 0x4, R130 ;  /* 0x000000043d827825 */ /* 0x048fe400078e0282 */
[----:B------:R3:W-:Y:S02]  /*69a0*/  LDGSTS.E [R56+0x20600], desc[UR42][R100.64], P2 ;  /* 0x2060000064387fae */ /* 0x0007e400091a102a */
[C---:B-1----:R-:W-:Y:S02]  /*69b0*/  IMAD.WIDE R138, R61.reuse, 0x4, R138 ;  /* 0x000000043d8a7825 */ /* 0x042fe400078e028a */
        /* <DEDUP_REMOVED lines=26> */
[----:B------:R4:W-:Y:S01]  /*6b60*/  LDGSTS.E [R57+0x21f00], desc[UR42][R150.64], P2 ;  /* 0x21f0000096397fae */ /* 0x0009e200091a102a */
[----:B------:R-:W-:Y:S01]  /*6b70*/  ISETP.NE.U32.AND P2, PT, R8, RZ, PT ;  /* 0x000000ff0800720c */ /* 0x000fe20003f45070 */
[----:B--2---:R-:W-:Y:S01]  /*6b80*/  IMAD.WIDE R126, R61, 0x4, R126 ;  /* 0x000000043d7e7825 */ /* 0x004fe200078e027e */
[----:B------:R-:W-:Y:S01]  /*6b90*/  SEL R8, RZ, 0x4, P3 ;  /* 0x00000004ff087807 */ /* 0x000fe20001800000 */
[----:B------:R-:W0:Y:S01]  /*6ba0*/  LDGDEPBAR ;  /* 0x00000000000079af */ /* 0x000e220000000000 */
[----:B------:R-:W-:Y:S01]  /*6bb0*/  BAR.SYNC.DEFER_BLOCKING 0x0 ;  /* 0x0000000000007b1d */ /* 0x000fe20000010000 */
[----:B------:R-:W-:Y:S01]  /*6bc0*/  ISETP.NE.U32.AND P3, PT, R59, RZ, PT ;  /* 0x000000ff3b00720c */ /* 0x000fe20003f65070 */
[----:B---3--:R-:W-:Y:S01]  /*6bd0*/  IMAD.WIDE R134, R61, 0x4, R134 ;  /* 0x000000043d867825 */ /* 0x008fe200078e0286 */
[----:B------:R-:W-:-:S03]  /*6be0*/  SEL R8, R8, RZ, P0 ;  /* 0x000000ff08087207 */ /* 0x000fc60000000000 */
[----:B-1----:R-:W-:-:S04]  /*6bf0*/  IMAD.WIDE R142, R61, 0x4, R142 ;  /* 0x000000043d8e7825 */ /* 0x002fc800078e028e */
[----:B----4-:R-:W-:Y:S01]  /*6c00*/  IMAD.WIDE R150, R61, 0x4, R150 ;  /* 0x000000043d967825 */ /* 0x010fe200078e0296 */
[----:B------:R-:W-:Y:S01]  /*6c10*/  @!PT LDS RZ, [RZ] ;  /* 0x00000000fffff984 */ /* 0x000fe20000000800 */
[----:B------:R-:W-:Y:S01]  /*6c20*/  @!PT LDS RZ, [RZ] ;  /* 0x00000000fffff984 */ /* 0x000fe20000000800 */
[----:B------:R-:W-:Y:S01]  /*6c30*/  @!PT LDS RZ, [RZ] ;  /* 0x00000000fffff984 */ /* 0x000fe20000000800 */
[----:B------:R1:W-:Y:S01]  /*6c40*/  LDGSTS.E [R5+0xc000], desc[UR42][R188.64], P4 ;  /* 0x0c000000bc057fae */ /* 0x0003e2000a1a102a */
[----:B------:R-:W-:-:S03]  /*6c50*/  ISETP.GE.AND P4, PT, R241, R7, PT ;  /* 0x00000007f100720c */ /* 0x000fc60003f86270 */
[----:B------:R2:W-:Y:S01]  /*6c60*/  LDGSTS.E [R5+0xc008], desc[UR42][R186.64], P5 ;  /* 0x0c008000ba057fae */ /* 0x0005e2000a9a102a */
[----:B------:R-:W-:Y:S02]  /*6c70*/  SEL R59, RZ, 0x4, P4 ;  /* 0x00000004ff3b7807 */ /* 0x000fe40002000000 */
[-C--:B------:R-:W-:Y:S01]  /*6c80*/  ISETP.GE.AND P4, PT, R242, R7.reuse, PT ;  /* 0x00000007f200720c */ /* 0x080fe20003f86270 */
[----:B------:R3:W-:Y:S01]  /*6c90*/  LDGSTS.E [R5+0xe000], desc[UR42][R184.64], P1 ;  /* 0x0e000000b8057fae */ /* 0x0007e200089a102a */
[----:B------:R-:W-:Y:S02]  /*6ca0*/  SEL R59, R59, RZ, P0 ;  /* 0x000000ff3b3b7207 */ /* 0x000fe40000000000 */
[----:B------:R-:W-:Y:S01]  /*6cb0*/  ISETP.GE.AND P1, PT, R214, R7, PT ;  /* 0x00000007d600720c */ /* 0x000fe20003f26270 */
[----:B------:R4:W-:Y:S01]  /*6cc0*/  LDGSTS.E [R5+0xe008], desc[UR42][R182.64], P2 ;  /* 0x0e008000b6057fae */ /* 0x0009e200091a102a */
[----:B------:R-:W-:Y:S01]  /*6cd0*/  ISETP.NE.U32.AND P5, PT, R8, RZ, PT ;  /* 0x000000ff0800720c */ /* 0x000fe20003fa5070 */
[C---:B-1----:R-:W-:Y:S01]  /*6ce0*/  IMAD.WIDE R188, R58.reuse, 0x4, R188 ;  /* 0x000000043abc7825 */ /* 0x042fe200078e02bc */
[----:B------:R-:W-:Y:S01]  /*6cf0*/  SEL R8, RZ, 0x4, P4 ;  /* 0x00000004ff087807 */ /* 0x000fe20002000000 */
[----:B------:R1:W-:Y:S01]  /*6d00*/  LDGSTS.E [R6+0xc000], desc[UR42][R180.64], P3 ;  /* 0x0c000000b4067fae */ /* 0x0003e200099a102a */
[----:B------:R-:W-:Y:S01]  /*6d10*/  ISETP.NE.U32.AND P4, PT, R59, RZ, PT ;  /* 0x000000ff3b00720c */ /* 0x000fe20003f85070 */
[----:B--2---:R-:W-:Y:S01]  /*6d20*/  IMAD.WIDE R186, R58, 0x4, R186 ;  /* 0x000000043aba7825 */ /* 0x004fe200078e02ba */
[----:B------:R-:W-:-:S02]  /*6d30*/  SEL R59, RZ, 0x4, P1 ;  /* 0x00000004ff3b7807 */ /* 0x000fc40000800000 */
[----:B------:R-:W-:Y:S01]  /*6d40*/  SEL R8, R8, RZ, P0 ;  /* 0x000000ff08087207 */ /* 0x000fe20000000000 */
[----:B---3--:R-:W-:Y:S01]  /*6d50*/  IMAD.WIDE R184, R58, 0x4, R184 ;  /* 0x000000043ab87825 */ /* 0x008fe200078e02b8 */
[-C--:B------:R-:W-:Y:S02]  /*6d60*/  ISETP.GE.AND P1, PT, R215, R7.reuse, PT ;  /* 0x00000007d700720c */ /* 0x080fe40003f26270 */
[----:B------:R-:W-:Y:S01]  /*6d70*/  SEL R59, R59, RZ, P0 ;  /* 0x000000ff3b3b7207 */ /* 0x000fe20000000000 */
[----:B------:R2:W-:Y:S01]  /*6d80*/  LDGSTS.E [R6+0xc008], desc[UR42][R178.64], P5 ;  /* 0x0c008000b2067fae */ /* 0x0005e2000a9a102a */
[----:B------:R-:W-:Y:S01]  /*6d90*/  ISETP.GE.AND P3, PT, R238, R7, PT ;  /* 0x00000007ee00720c */ /* 0x000fe20003f66270 */
[----:B----4-:R-:W-:Y:S01]  /*6da0*/  IMAD.WIDE R182, R58, 0x4, R182 ;  /* 0x000000043ab67825 */ /* 0x010fe200078e02b6 */
[----:B------:R-:W-:Y:S01]  /*6db0*/  ISETP.NE.U32.AND P2, PT, R8, RZ, PT ;  /* 0x000000ff0800720c */ /* 0x000fe20003f45070 */
[----:B------:R3:W-:Y:S01]  /*6dc0*/  LDGSTS.E [R6+0xe000], desc[UR42][R176.64], P4 ;  /* 0x0e000000b0067fae */ /* 0x0007e2000a1a102a */
[----:B------:R-:W-:Y:S01]  /*6dd0*/  SEL R8, RZ, 0x4, P1 ;  /* 0x00000004ff087807 */ /* 0x000fe20000800000 */
[----:B-1----:R-:W-:Y:S01]  /*6de0*/  IMAD.WIDE R180, R58, 0x4, R180 ;  /* 0x000000043ab47825 */ /* 0x002fe200078e02b4 */
[----:B------:R-:W-:-:S02]  /*6df0*/  ISETP.NE.U32.AND P1, PT, R59, RZ, PT ;  /* 0x000000ff3b00720c */ /* 0x000fc40003f25070 */
[----:B------:R-:W-:Y:S02]  /*6e00*/  SEL R59, RZ, 0x4, P3 ;  /* 0x00000004ff3b7807 */ /* 0x000fe40001800000 */
[----:B------:R-:W-:Y:S01]  /*6e10*/  SEL R8, R8, RZ, P0 ;  /* 0x000000ff08087207 */ /* 0x000fe20000000000 */
[----:B--2---:R-:W-:Y:S01]  /*6e20*/  IMAD.WIDE R178, R58, 0x4, R178 ;  /* 0x000000043ab27825 */ /* 0x004fe200078e02b2 */
[-C--:B------:R-:W-:Y:S02]  /*6e30*/  ISETP.GE.AND P3, PT, R239, R7.reuse, PT ;  /* 0x00000007ef00720c */ /* 0x080fe40003f66270 */
[----:B------:R-:W-:Y:S01]  /*6e40*/  SEL R59, R59, RZ, P0 ;  /* 0x000000ff3b3b7207 */ /* 0x000fe20000000000 */
[----:B------:R1:W-:Y:S01]  /*6e50*/  LDGSTS.E [R6+0xe008], desc[UR42][R174.64], P2 ;  /* 0x0e008000ae067fae */ /* 0x0003e200091a102a */
[----:B------:R-:W-:Y:S01]  /*6e60*/  ISETP.GE.AND P4, PT, R216, R7, PT ;  /* 0x00000007d800720c */ /* 0x000fe20003f86270 */
[----:B---3--:R-:W-:Y:S01]  /*6e70*/  IMAD.WIDE R176, R58, 0x4, R176 ;  /* 0x000000043ab07825 */ /* 0x008fe200078e02b0 */
[----:B------:R-:W-:Y:S01]  /*6e80*/  ISETP.NE.U32.AND P5, PT, R8, RZ, PT ;  /* 0x000000ff0800720c */ /* 0x000fe20003fa5070 */
[----:B------:R2:W-:Y:S01]  /*6e90*/  LDGSTS.E [R48+0xc000], desc[UR42][R172.64], P1 ;  /* 0x0c000000ac307fae */ /* 0x0005e200089a102a */
[----:B------:R-:W-:-:S02]  /*6ea0*/  SEL R8, RZ, 0x4, P3 ;  /* 0x00000004ff087807 */ /* 0x000fc40001800000 */
[----:B------:R-:W-:Y:S02]  /*6eb0*/  ISETP.NE.U32.AND P3, PT, R59, RZ, PT ;  /* 0x000000ff3b00720c */ /* 0x000fe40003f65070 */
[----:B------:R-:W-:Y:S02]  /*6ec0*/  SEL R59, RZ, 0x4, P4 ;  /* 0x00000004ff3b7807 */ /* 0x000fe40002000000 */
[----:B------:R-:W-:Y:S01]  /*6ed0*/  SEL R8, R8, RZ, P0 ;  /* 0x000000ff08087207 */ /* 0x000fe20000000000 */
[C---:B-1----:R-:W-:Y:S01]  /*6ee0*/  IMAD.WIDE R174, R58.reuse, 0x4, R174 ;  /* 0x000000043aae7825 */ /* 0x042fe200078e02ae */
[-C--:B------:R-:W-:Y:S02]  /*6ef0*/  ISETP.GE.AND P4, PT, R217, R7.reuse, PT ;  /* 0x00000007d900720c */ /* 0x080fe40003f86270 */
[----:B------:R-:W-:Y:S01]  /*6f00*/  SEL R59, R59, RZ, P0 ;  /* 0x000000ff3b3b7207 */ /* 0x000fe20000000000 */
[----:B------:R1:W-:Y:S01]  /*6f10*/  LDGSTS.E [R48+0xc008], desc[UR42][R170.64], P5 ;  /* 0x0c008000aa307fae */ /* 0x0003e2000a9a102a */
[----:B------:R-:W-:Y:S01]  /*6f20*/  ISETP.GE.AND P1, PT, R235, R7, PT ;  /* 0x00000007eb00720c */ /* 0x000fe20003f26270 */
[----:B--2---:R-:W-:Y:S01]  /*6f30*/  IMAD.WIDE R172, R58, 0x4, R172 ;  /* 0x000000043aac7825 */ /* 0x004fe200078e02ac */
[----:B------:R-:W-:Y:S01]  /*6f40*/  ISETP.NE.U32.AND P2, PT, R8, RZ, PT ;  /* 0x000000ff0800720c */ /* 0x000fe20003f45070 */
[----:B------:R2:W-:Y:S01]  /*6f50*/  LDGSTS.E [R48+0xe000], desc[UR42][R168.64], P3 ;  /* 0x0e000000a8307fae */ /* 0x0005e200099a102a */
[----:B------:R-:W-:-:S02]  /*6f60*/  SEL R8, RZ, 0x4, P4 ;  /* 0x00000004ff087807 */ /* 0x000fc40002000000 */
[----:B------:R-:W-:Y:S02]  /*6f70*/  ISETP.NE.U32.AND P4, PT, R59, RZ, PT ;  /* 0x000000ff3b00720c */ /* 0x000fe40003f85070 */
[----:B------:R-:W-:Y:S02]  /*6f80*/  SEL R59, RZ, 0x4, P1 ;  /* 0x00000004ff3b7807 */ /* 0x000fe40000800000 */
[----:B------:R-:W-:Y:S01]  /*6f90*/  SEL R8, R8, RZ, P0 ;  /* 0x000000ff08087207 */ /* 0x000fe20000000000 */
[----:B-1----:R-:W-:Y:S01]  /*6fa0*/  IMAD.WIDE R170, R58, 0x4, R170 ;  /* 0x000000043aaa7825 */ /* 0x002fe200078e02aa */
        /* <DEDUP_REMOVED lines=63> */
[----:B------:R-:W-:Y:S01]  /*73a0*/  ISETP.NE.U32.AND P2, PT, R8, RZ, PT ;  /* 0x000000ff0800720c */ /* 0x000fe20003f45070 */
[----:B--2---:R-:W-:Y:S01]  /*73b0*/  IMAD.WIDE R74, R58, 0x4, R74 ;  /* 0x000000043a4a7825 */ /* 0x004fe200078e024a */
[----:B------:R-:W-:Y:S01]  /*73c0*/  ISETP.GE.AND P1, PT, R227, R7, PT ;  /* 0x00000007e300720c */ /* 0x000fe20003f26270 */
[----:B------:R2:W-:Y:S01]  /*73d0*/  LDGSTS.E [R51+0xe000], desc[UR42][R78.64], P3 ;  /* 0x0e0000004e337fae */ /* 0x0005e200099a102a */
[----:B------:R-:W-:-:S02]  /*73e0*/  SEL R8, RZ, 0x4, P4 ;  /* 0x00000004ff087807 */ /* 0x000fc40002000000 */
[----:B------:R-:W-:Y:S02]  /*73f0*/  ISETP.NE.U32.AND P4, PT, R59, RZ, PT ;  /* 0x000000ff3b00720c */ /* 0x000fe40003f85070 */
[----:B------:R-:W-:Y:S02]  /*7400*/  SEL R59, RZ, 0x4, P1 ;  /* 0x00000004ff3b7807 */ /* 0x000fe40000800000 */
[----:B------:R-:W-:Y:S01]  /*7410*/  SEL R8, R8, RZ, P0 ;  /* 0x000000ff08087207 */ /* 0x000fe20000000000 */
[----:B-1----:R-:W-:Y:S01]  /*7420*/  IMAD.WIDE R76, R58, 0x4, R76 ;  /* 0x000000043a4c7825 */ /* 0x002fe200078e024c */
[----:B------:R-:W-:Y:S01]  /*7430*/  ISETP.GE.AND P1, PT, R226, R7, PT ;  /* 0x00000007e200720c */ /* 0x000fe20003f26270 */
[----:B------:R1:W-:Y:S01]  /*7440*/  LDGSTS.E [R51+0xe008], desc[UR42][R80.64], P2 ;  /* 0x0e00800050337fae */ /* 0x0003e200091a102a */
[----:B------:R-:W-:Y:S01]  /*7450*/  SEL R59, R59, RZ, P0 ;  /* 0x000000ff3b3b7207 */ /* 0x000fe20000000000 */
[----:B--2---:R-:W-:Y:S01]  /*7460*/  IMAD.WIDE R78, R58, 0x4, R78 ;  /* 0x000000043a4e7825 */ /* 0x004fe200078e024e */
[----:B------:R-:W-:-:S02]  /*7470*/  ISETP.NE.U32.AND P5, PT, R8, RZ, PT ;  /* 0x000000ff0800720c */ /* 0x000fc40003fa5070 */
[----:B------:R-:W-:Y:S01]  /*7480*/  SEL R8, RZ, 0x4, P1 ;  /* 0x00000004ff087807 */ /* 0x000fe20000800000 */
[----:B------:R2:W-:Y:S01]  /*7490*/  LDGSTS.E [R52+0xc000], desc[UR42][R82.64], P4 ;  /* 0x0c00000052347fae */ /* 0x0005e2000a1a102a */
[----:B------:R-:W-:Y:S02]  /*74a0*/  ISETP.NE.U32.AND P1, PT, R59, RZ, PT ;  /* 0x000000ff3b00720c */ /* 0x000fe40003f25070 */
[----:B------:R-:W-:Y:S02]  /*74b0*/  SEL R8, R8, RZ, P0 ;  /* 0x000000ff08087207 */ /* 0x000fe40000000000 */
[-C--:B------:R-:W-:Y:S01]  /*74c0*/  ISETP.GE.AND P4, PT, R248, R7.reuse, PT ;  /* 0x00000007f800720c */ /* 0x080fe20003f86270 */
[----:B-1----:R-:W-:Y:S01]  /*74d0*/  IMAD.WIDE R80, R58, 0x4, R80 ;  /* 0x000000043a507825 */ /* 0x002fe200078e0250 */
[----:B------:R-:W-:Y:S02]  /*74e0*/  ISETP.NE.U32.AND P3, PT, R8, RZ, PT ;  /* 0x000000ff0800720c */ /* 0x000fe40003f65070 */
[----:B------:R-:W-:Y:S01]  /*74f0*/  SEL R8, RZ, 0x4, P4 ;  /* 0x00000004ff087807 */ /* 0x000fe20002000000 */
[----:B------:R1:W-:Y:S01]  /*7500*/  LDGSTS.E [R52+0xc008], desc[UR42][R84.64], P5 ;  /* 0x0c00800054347fae */ /* 0x0003e2000a9a102a */
[-C--:B------:R-:W-:Y:S01]  /*7510*/  ISETP.GE.AND P2, PT, R222, R7.reuse, PT ;  /* 0x00000007de00720c */ /* 0x080fe20003f46270 */
[----:B--2---:R-:W-:Y:S01]  /*7520*/  IMAD.WIDE R82, R58, 0x4, R82 ;  /* 0x000000043a527825 */ /* 0x004fe200078e0252 */
[----:B------:R-:W-:Y:S01]  /*7530*/  SEL R8, R8, RZ, P0 ;  /* 0x000000ff08087207 */ /* 0x000fe20000000000 */
[----:B------:R2:W-:Y:S01]  /*7540*/  LDGSTS.E [R52+0xe000], desc[UR42][R86.64], P1 ;  /* 0x0e00000056347fae */ /* 0x0005e200089a102a */
[----:B------:R-:W-:-:S02]  /*7550*/  ISETP.GE.AND P5, PT, R247, R7, PT ;  /* 0x00000007f700720c */ /* 0x000fc40003fa6270 */
[-C--:B------:R-:W-:Y:S02]  /*7560*/  ISETP.GE.AND P1, PT, R225, R7.reuse, PT ;  /* 0x00000007e100720c */ /* 0x080fe40003f26270 */
[----:B------:R-:W-:Y:S01]  /*7570*/  ISETP.GE.AND P4, PT, R224, R7, PT ;  /* 0x00000007e000720c */ /* 0x000fe20003f86270 */
[----:B------:R3:W-:Y:S01]  /*7580*/  LDGSTS.E [R52+0xe008], desc[UR42][R152.64], P3 ;  /* 0x0e00800098347fae */ /* 0x0007e200099a102a */
[----:B------:R-:W-:Y:S01]  /*7590*/  SEL R7, RZ, 0x4, P2 ;  /* 0x00000004ff077807 */ /* 0x000fe20001000000 */
[----:B-1----:R-:W-:Y:S01]  /*75a0*/  IMAD.WIDE R84, R58, 0x4, R84 ;  /* 0x000000043a547825 */ /* 0x002fe200078e0254 */
[----:B------:R-:W-:Y:S02]  /*75b0*/  ISETP.NE.U32.AND P2, PT, R8, RZ, PT ;  /* 0x000000ff0800720c */ /* 0x000fe40003f45070 */
[----:B------:R-:W-:Y:S01]  /*75c0*/  SEL R8, R7, RZ, P0 ;  /* 0x000000ff07087207 */ /* 0x000fe20000000000 */
[----:B--2---:R-:W-:Y:S01]  /*75d0*/  IMAD.WIDE R86, R58, 0x4, R86 ;  /* 0x000000043a567825 */ /* 0x004fe200078e0256 */
[----:B------:R-:W-:-:S02]  /*75e0*/  SEL R7, RZ, 0x4, P5 ;  /* 0x00000004ff077807 */ /* 0x000fc40002800000 */
[----:B------:R-:W-:Y:S02]  /*75f0*/  ISETP.NE.U32.AND P5, PT, R8, RZ, PT ;  /* 0x000000ff0800720c */ /* 0x000fe40003fa5070 */
[----:B------:R-:W-:Y:S01]  /*7600*/  SEL R7, R7, RZ, P0 ;  /* 0x000000ff07077207 */ /* 0x000fe20000000000 */
[----:B---3--:R-:W-:-:S03]  /*7610*/  IMAD.WIDE R152, R58, 0x4, R152 ;  /* 0x000000043a987825 */ /* 0x008fc600078e0298 */
[----:B------:R-:W-:Y:S01]  /*7620*/  ISETP.NE.U32.AND P3, PT, R7, RZ, PT ;  /* 0x000000ff0700720c */ /* 0x000fe20003f65070 */
[----:B------:R1:W-:Y:S01]  /*7630*/  LDGSTS.E [R53+0xc000], desc[UR42][R154.64], P2 ;  /* 0x0c0000009a357fae */ /* 0x0003e200091a102a */
[----:B------:R-:W-:Y:S02]  /*7640*/  SEL R7, RZ, 0x4, P1 ;  /* 0x00000004ff077807 */ /* 0x000fe40000800000 */
[----:B------:R-:W-:Y:S02]  /*7650*/  ISETP.GE.AND P2, PT, R11, UR4, PT ;  /* 0x000000040b007c0c */ /* 0x000fe4000bf46270 */
[----:B------:R-:W-:Y:S02]  /*7660*/  SEL R7, R7, RZ, P0 ;  /* 0x000000ff07077207 */ /* 0x000fe40000000000 */
[----:B------:R-:W-:Y:S02]  /*7670*/  ISETP.GT.AND P1, PT, R223, 0x13f, PT ;  /* 0x0000013fdf00780c */ /* 0x000fe40003f24270 */
[----:B------:R-:W-:-:S02]  /*7680*/  SEL R8, RZ, 0x4, P2 ;  /* 0x00000004ff087807 */ /* 0x000fc40001000000 */
[----:B------:R-:W-:Y:S01]  /*7690*/  ISETP.NE.U32.AND P2, PT, R7, RZ, PT ;  /* 0x000000ff0700720c */ /* 0x000fe20003f45070 */
[----:B------:R2:W-:Y:S01]  /*76a0*/  LDGSTS.E [R53+0xc008], desc[UR42][R156.64], P3 ;  /* 0x0c0080009c357fae */ /* 0x0005e200099a102a */
[----:B------:R-:W-:Y:S01]  /*76b0*/  SEL R7, R8, RZ, P1 ;  /* 0x000000ff08077207 */ /* 0x000fe20000800000 */
[----:B-1----:R-:W-:Y:S01]  /*76c0*/  IMAD.WIDE R154, R58, 0x4, R154 ;  /* 0x000000043a9a7825 */ /* 0x002fe200078e029a */
[----:B------:R-:W-:Y:S02]  /*76d0*/  SEL R8, RZ, 0x4, P4 ;  /* 0x00000004ff087807 */ /* 0x000fe40002000000 */
[----:B------:R-:W-:Y:S02]  /*76e0*/  ISETP.NE.U32.AND P4, PT, R7, RZ, PT ;  /* 0x000000ff0700720c */ /* 0x000fe40003f85070 */
[----:B------:R-:W-:Y:S02]  /*76f0*/  SEL R8, R8, RZ, P0 ;  /* 0x000000ff08087207 */ /* 0x000fe40000000000 */
[----:B------:R-:W-:-:S02]  /*7700*/  ISETP.GE.AND P0, PT, R210, UR4, PT ;  /* 0x00000004d2007c0c */ /* 0x000fc4000bf06270 */
[----:B------:R-:W-:Y:S01]  /*7710*/  ISETP.NE.U32.AND P3, PT, R8, RZ, PT ;  /* 0x000000ff0800720c */ /* 0x000fe20003f65070 */
[----:B------:R1:W-:Y:S01]  /*7720*/  LDGSTS.E [R53+0xe000], desc[UR42][R158.64], P2 ;  /* 0x0e0000009e357fae */ /* 0x0003e200091a102a */
[----:B------:R-:W-:Y:S01]  /*7730*/  SEL R8, RZ, 0x4, P0 ;  /* 0x00000004ff087807 */ /* 0x000fe20000000000 */
[----:B--2---:R-:W-:Y:S01]  /*7740*/  IMAD.WIDE R156, R58, 0x4, R156 ;  /* 0x000000043a9c7825 */ /* 0x004fe200078e029c */
[----:B------:R-:W-:Y:S02]  /*7750*/  ISETP.GE.AND P0, PT, R244, UR4, PT ;  /* 0x00000004f4007c0c */ /* 0x000fe4000bf06270 */
[----:B------:R-:W-:Y:S02]  /*7760*/  ISETP.GE.AND P2, PT, R245, UR4, PT ;  /* 0x00000004f5007c0c */ /* 0x000fe4000bf46270 */
[----:B------:R-:W-:Y:S02]  /*7770*/  SEL R7, RZ, 0x4, P0 ;  /* 0x00000004ff077807 */ /* 0x000fe40000000000 */
[----:B------:R-:W-:-:S02]  /*7780*/  SEL R8, R8, RZ, P1 ;  /* 0x000000ff08087207 */ /* 0x000fc40000800000 */
[----:B------:R-:W-:Y:S01]  /*7790*/  SEL R7, R7, RZ, P1 ;  /* 0x000000ff07077207 */ /* 0x000fe20000800000 */
[----:B------:R2:W-:Y:S01]  /*77a0*/  LDGSTS.E [R53+0xe008], desc[UR42][R160.64], P3 ;  /* 0x0e008000a0357fae */ /* 0x0005e200099a102a */
[----:B------:R-:W-:Y:S01]  /*77b0*/  ISETP.NE.U32.AND P0, PT, R8, RZ, PT ;  /* 0x000000ff0800720c */ /* 0x000fe20003f05070 */
[----:B-1----:R-:W-:Y:S01]  /*77c0*/  IMAD.WIDE R158, R58, 0x4, R158 ;  /* 0x000000043a9e7825 */ /* 0x002fe200078e029e */
[----:B------:R-:W-:Y:S01]  /*77d0*/  ISETP.NE.U32.AND P3, PT, R7, RZ, PT ;  /* 0x000000ff0700720c */ /* 0x000fe20003f65070 */
[----:B------:R-:W0:Y:S01]  /*77e0*/  LDGDEPBAR ;  /* 0x00000000000079af */ /* 0x000e220000000000 */
[----:B------:R-:W-:Y:S02]  /*77f0*/  SEL R7, RZ, 0x4, P2 ;  /* 0x00000004ff077807 */ /* 0x000fe40001000000 */
[----:B------:R-:W-:Y:S01]  /*7800*/  ISETP.GE.AND P2, PT, R212, UR4, PT ;  /* 0x00000004d4007c0c */ /* 0x000fe2000bf46270 */
[----:B------:R1:W-:Y:S01]  /*7810*/  LDGSTS.E [R54+0x24000], desc[UR42][R88.64], P5 ;  /* 0x2400000058367fae */ /* 0x0003e2000a9a102a */
[----:B------:R-:W-:-:S03]  /*7820*/  SEL R7, R7, RZ, P1 ;  /* 0x000000ff07077207 */ /* 0x000fc60000800000 */
[----:B------:R3:W-:Y:S01]  /*7830*/  LDGSTS.E [R54+0x24400], desc[UR42][R96.64], P5 ;  /* 0x2440000060367fae */ /* 0x0007e2000a9a102a */
[----:B--2---:R-:W-:-:S03]  /*7840*/  IMAD.WIDE R160, R58, 0x4, R160 ;  /* 0x000000043aa07825 */ /* 0x004fc600078e02a0 */
[----:B------:R2:W-:Y:S04]  /*7850*/  LDGSTS.E [R54+0x24800], desc[UR42][R104.64], P5 ;  /* 0x2480000068367fae */ /* 0x0005e8000a9a102a */
[----:B------:R4:W-:Y:S01]  /*7860*/  LDGSTS.E [R54+0x24c00], desc[UR42][R112.64], P5 ;  /* 0x24c0000070367fae */ /* 0x0009e2000a9a102a */
[----:B-1----:R-:W-:-:S03]  /*7870*/  IMAD.WIDE R88, R61, 0x4, R88 ;  /* 0x000000043d587825 */ /* 0x002fc600078e0258 */
[----:B------:R1:W-:Y:S01]  /*7880*/  LDGSTS.E [R54+0x25000], desc[UR42][R120.64], P5 ;  /* 0x2500000078367fae */ /* 0x0003e2000a9a102a */
[----:B---3--:R-:W-:-:S03]  /*7890*/  IMAD.WIDE R96, R61, 0x4, R96 ;  /* 0x000000043d607825 */ /* 0x008fc600078e0260 */
[----:B------:R3:W-:Y:S01]  /*78a0*/  LDGSTS.E [R54+0x25400], desc[UR42][R128.64], P5 ;  /* 0x2540000080367fae */ /* 0x0007e2000a9a102a */
[----:B--2---:R-:W-:-:S03]  /*78b0*/  IMAD.WIDE R104, R61, 0x4, R104 ;  /* 0x000000043d687825 */ /* 0x004fc600078e0268 */
[----:B------:R2:W-:Y:S01]  /*78c0*/  LDGSTS.E [R54+0x25800], desc[UR42][R136.64], P5 ;  /* 0x2580000088367fae */ /* 0x0005e2000a9a102a */
[----:B----4-:R-:W-:-:S03]  /*78d0*/  IMAD.WIDE R112, R61, 0x4, R112 ;  /* 0x000000043d707825 */ /* 0x010fc600078e0270 */
        /* <DEDUP_REMOVED lines=49> */
[----:B------:R-:W-:Y:S01]  /*7bf0*/  ISETP.NE.U32.AND P5, PT, R7, RZ, PT ;  /* 0x000000ff0700720c */ /* 0x000fe20003fa5070 */
[----:B-1----:R-:W-:Y:S01]  /*7c00*/  IMAD.WIDE R126, R61, 0x4, R126 ;  /* 0x000000043d7e7825 */ /* 0x002fe200078e027e */
[----:B------:R-:W-:Y:S01]  /*7c10*/  SEL R7, RZ, 0x4, P2 ;  /* 0x00000004ff077807 */ /* 0x000fe20001000000 */
[----:B------:R-:W0:Y:S01]  /*7c20*/  LDGDEPBAR ;  /* 0x00000000000079af */ /* 0x000e220000000000 */
[----:B------:R-:W-:Y:S01]  /*7c30*/  BAR.SYNC.DEFER_BLOCKING 0x0 ;  /* 0x0000000000007b1d */ /* 0x000fe20000010000 */
[----:B------:R-:W-:Y:S01]  /*7c40*/  ISETP.GE.AND P2, PT, R213, UR4, PT ;  /* 0x00000004d5007c0c */ /* 0x000fe2000bf46270 */
[----:B---3--:R-:W-:Y:S01]  /*7c50*/  IMAD.WIDE R134, R61, 0x4, R134 ;  /* 0x000000043d867825 */ /* 0x008fe200078e0286 */
[----:B------:R-:W-:Y:S02]  /*7c60*/  SEL R7, R7, RZ, P1 ;  /* 0x000000ff07077207 */ /* 0x000fe40000800000 */
[----:B------:R-:W-:Y:S01]  /*7c70*/  SEL R8, RZ, 0x4, P2 ;  /* 0x00000004ff087807 */ /* 0x000fe20001000000 */
[----:B--2---:R-:W-:Y:S01]  /*7c80*/  IMAD.WIDE R142, R61, 0x4, R142 ;  /* 0x000000043d8e7825 */ /* 0x004fe200078e028e */
[----:B------:R-:W-:-:S02]  /*7c90*/  ISETP.GE.AND P2, PT, R241, UR4, PT ;  /* 0x00000004f1007c0c */ /* 0x000fc4000bf46270 */
[----:B------:R-:W-:Y:S01]  /*7ca0*/  SEL R8, R8, RZ, P1 ;  /* 0x000000ff08087207 */ /* 0x000fe20000800000 */
[----:B----4-:R-:W-:Y:S01]  /*7cb0*/  IMAD.WIDE R150, R61, 0x4, R150 ;  /* 0x000000043d967825 */ /* 0x010fe200078e0296 */
[----:B------:R-:W-:Y:S01]  /*7cc0*/  @!PT LDS RZ, [RZ] ;  /* 0x00000000fffff984 */ /* 0x000fe20000000800 */
[----:B------:R-:W-:Y:S01]  /*7cd0*/  @!PT LDS RZ, [RZ] ;  /* 0x00000000fffff984 */ /* 0x000fe20000000800 */
[----:B------:R-:W-:Y:S01]  /*7ce0*/  @!PT LDS RZ, [RZ] ;  /* 0x00000000fffff984 */ /* 0x000fe20000000800 */
[----:B------:R1:W-:Y:S01]  /*7cf0*/  LDGSTS.E [R5+0x10000], desc[UR42][R188.64], P4 ;  /* 0x10000000bc057fae */ /* 0x0003e2000a1a102a */
[----:B------:R-:W-:Y:S02]  /*7d00*/  ISETP.NE.U32.AND P4, PT, R7, RZ, PT ;  /* 0x000000ff0700720c */ /* 0x000fe40003f85070 */
[----:B------:R-:W-:Y:S01]  /*7d10*/  SEL R7, RZ, 0x4, P2 ;  /* 0x00000004ff077807 */ /* 0x000fe20001000000 */
[----:B------:R1:W-:Y:S01]  /*7d20*/  LDGSTS.E [R5+0x10008], desc[UR42][R186.64], P0 ;  /* 0x10008000ba057fae */ /* 0x0003e200081a102a */
[----:B------:R-:W-:Y:S02]  /*7d30*/  ISETP.GE.AND P0, PT, R242, UR4, PT ;  /* 0x00000004f2007c0c */ /* 0x000fe4000bf06270 */
[----:B------:R-:W-:Y:S01]  /*7d40*/  ISETP.NE.U32.AND P2, PT, R8, RZ, PT ;  /* 0x000000ff0800720c */ /* 0x000fe20003f45070 */
[----:B------:R1:W-:Y:S01]  /*7d50*/  LDGSTS.E [R5+0x12000], desc[UR42][R184.64], P3 ;  /* 0x12000000b8057fae */ /* 0x0003e200099a102a */
[----:B------:R-:W-:-:S02]  /*7d60*/  SEL R7, R7, RZ, P1 ;  /* 0x000000ff07077207 */ /* 0x000fc40000800000 */
[----:B------:R-:W-:Y:S01]  /*7d70*/  SEL R8, RZ, 0x4, P0 ;  /* 0x00000004ff087807 */ /* 0x000fe20000000000 */
[----:B------:R1:W-:Y:S01]  /*7d80*/  LDGSTS.E [R5+0x12008], desc[UR42][R182.64], P5 ;  /* 0x12008000b6057fae */ /* 0x0003e2000a9a102a */
[----:B------:R-:W-:Y:S02]  /*7d90*/  ISETP.GE.AND P0, PT, R214, UR4, PT ;  /* 0x00000004d6007c0c */ /* 0x000fe4000bf06270 */
[----:B------:R-:W-:Y:S01]  /*7da0*/  ISETP.NE.U32.AND P3, PT, R7, RZ, PT ;  /* 0x000000ff0700720c */ /* 0x000fe20003f65070 */
[----:B------:R1:W-:Y:S01]  /*7db0*/  LDGSTS.E [R6+0x10000], desc[UR42][R180.64], P4 ;  /* 0x10000000b4067fae */ /* 0x0003e2000a1a102a */
[----:B------:R-:W-:Y:S02]  /*7dc0*/  SEL R8, R8, RZ, P1 ;  /* 0x000000ff08087207 */ /* 0x000fe40000800000 */
[----:B------:R-:W-:Y:S01]  /*7dd0*/  SEL R7, RZ, 0x4, P0 ;  /* 0x00000004ff077807 */ /* 0x000fe20000000000 */
[----:B------:R1:W-:Y:S01]  /*7de0*/  LDGSTS.E [R6+0x10008], desc[UR42][R178.64], P2 ;  /* 0x10008000b2067fae */ /* 0x0003e200091a102a */
[----:B------:R-:W-:-:S02]  /*7df0*/  ISETP.GE.AND P5, PT, R215, UR4, PT ;  /* 0x00000004d7007c0c */ /* 0x000fc4000bfa6270 */
[----:B------:R-:W-:Y:S02]  /*7e00*/  ISETP.NE.U32.AND P0, PT, R8, RZ, PT ;  /* 0x000000ff0800720c */ /* 0x000fe40003f05070 */
[----:B------:R-:W-:Y:S02]  /*7e10*/  SEL R7, R7, RZ, P1 ;  /* 0x000000ff07077207 */ /* 0x000fe40000800000 */
[----:B------:R-:W-:Y:S01]  /*7e20*/  SEL R8, RZ, 0x4, P5 ;  /* 0x00000004ff087807 */ /* 0x000fe20002800000 */
[----:B------:R1:W-:Y:S01]  /*7e30*/  LDGSTS.E [R6+0x12000], desc[UR42][R176.64], P3 ;  /* 0x12000000b0067fae */ /* 0x0003e200099a102a */
[----:B------:R-:W-:Y:S02]  /*7e40*/  ISETP.GE.AND P5, PT, R238, UR4, PT ;  /* 0x00000004ee007c0c */ /* 0x000fe4000bfa6270 */
[----:B------:R-:W-:Y:S02]  /*7e50*/  ISETP.NE.U32.AND P4, PT, R7, RZ, PT ;  /* 0x000000ff0700720c */ /* 0x000fe40003f85070 */
[----:B------:R-:W-:-:S02]  /*7e60*/  SEL R8, R8, RZ, P1 ;  /* 0x000000ff08087207 */ /* 0x000fc40000800000 */
[----:B------:R-:W-:Y:S01]  /*7e70*/  SEL R7, RZ, 0x4, P5 ;  /* 0x00000004ff077807 */ /* 0x000fe20002800000 */
[----:B------:R1:W-:Y:S01]  /*7e80*/  LDGSTS.E [R6+0x12008], desc[UR42][R174.64], P0 ;  /* 0x12008000ae067fae */ /* 0x0003e200081a102a */
[----:B------:R-:W-:Y:S02]  /*7e90*/  ISETP.GE.AND P2, PT, R239, UR4, PT ;  /* 0x00000004ef007c0c */ /* 0x000fe4000bf46270 */
[----:B------:R-:W-:Y:S02]  /*7ea0*/  ISETP.NE.U32.AND P5, PT, R8, RZ, PT ;  /* 0x000000ff0800720c */ /* 0x000fe40003fa5070 */
        /* <DEDUP_REMOVED lines=85> */
[----:B------:R-:W-:-:S02]  /*8400*/  SEL R7, RZ, 0x4, P5 ;  /* 0x00000004ff077807 */ /* 0x000fc40002800000 */
[----:B------:R-:W-:Y:S01]  /*8410*/  ISETP.GE.AND P4, PT, R247, UR4, PT ;  /* 0x00000004f7007c0c */ /* 0x000fe2000bf86270 */
[----:B------:R1:W-:Y:S01]  /*8420*/  LDGSTS.E [R52+0x10008], desc[UR42][R84.64], P0 ;  /* 0x1000800054347fae */ /* 0x0003e200081a102a */
[----:B------:R-:W-:Y:S02]  /*8430*/  SEL R7, R7, RZ, P1 ;  /* 0x000000ff07077207 */ /* 0x000fe40000800000 */
[----:B------:R-:W-:Y:S02]  /*8440*/  ISETP.GE.AND P0, PT, R224, UR4, PT ;  /* 0x00000004e0007c0c */ /* 0x000fe4000bf06270 */
[----:B------:R-:W-:Y:S02]  /*8450*/  ISETP.NE.U32.AND P2, PT, R7, RZ, PT ;  /* 0x000000ff0700720c */ /* 0x000fe40003f45070 */
[----:B------:R-:W-:Y:S01]  /*8460*/  SEL R7, RZ, 0x4, P4 ;  /* 0x00000004ff077807 */ /* 0x000fe20002000000 */
[----:B------:R1:W-:Y:S01]  /*8470*/  LDGSTS.E [R52+0x12000], desc[UR42][R86.64], P3 ;  /* 0x1200000056347fae */ /* 0x0003e200099a102a */
[----:B------:R-:W-:-:S02]  /*8480*/  ISETP.GE.AND P4, PT, R225, UR4, PT ;  /* 0x00000004e1007c0c */ /* 0x000fc4000bf86270 */
[----:B------:R-:W-:Y:S02]  /*8490*/  SEL R7, R7, RZ, P1 ;  /* 0x000000ff07077207 */ /* 0x000fe40000800000 */
[----:B------:R-:W-:Y:S02]  /*84a0*/  SEL R59, RZ, 0x4, P4 ;  /* 0x00000004ff3b7807 */ /* 0x000fe40002000000 */
[----:B------:R-:W-:Y:S02]  /*84b0*/  ISETP.NE.U32.AND P4, PT, R7, RZ, PT ;  /* 0x000000ff0700720c */ /* 0x000fe40003f85070 */
[----:B------:R-:W-:Y:S02]  /*84c0*/  SEL R8, R8, RZ, P1 ;  /* 0x000000ff08087207 */ /* 0x000fe40000800000 */
[----:B------:R-:W-:Y:S02]  /*84d0*/  SEL R7, RZ, 0x4, P0 ;  /* 0x00000004ff077807 */ /* 0x000fe40000000000 */
[----:B------:R-:W-:-:S02]  /*84e0*/  ISETP.GE.AND P0, PT, R222, UR4, PT ;  /* 0x00000004de007c0c */ /* 0x000fc4000bf06270 */
[----:B------:R-:W-:Y:S02]  /*84f0*/  ISETP.NE.U32.AND P5, PT, R8, RZ, PT ;  /* 0x000000ff0800720c */ /* 0x000fe40003fa5070 */
[----:B------:R-:W-:Y:S02]  /*8500*/  SEL R8, RZ, 0x4, P0 ;  /* 0x00000004ff087807 */ /* 0x000fe40000000000 */
[----:B------:R-:W-:Y:S02]  /*8510*/  SEL R59, R59, RZ, P1 ;  /* 0x000000ff3b3b7207 */ /* 0x000fe40000800000 */
[----:B------:R-:W-:Y:S02]  /*8520*/  SEL R7, R7, RZ, P1 ;  /* 0x000000ff07077207 */ /* 0x000fe40000800000 */
[----:B------:R-:W-:Y:S02]  /*8530*/  SEL R8, R8, RZ, P1 ;  /* 0x000000ff08087207 */ /* 0x000fe40000800000 */
[----:B------:R-:W-:-:S02]  /*8540*/  ISETP.NE.U32.AND P0, PT, R59, RZ, PT ;  /* 0x000000ff3b00720c */ /* 0x000fc40003f05070 */
[----:B------:R-:W-:Y:S01]  /*8550*/  ISETP.NE.U32.AND P1, PT, R7, RZ, PT ;  /* 0x000000ff0700720c */ /* 0x000fe20003f25070 */
[----:B------:R1:W-:Y:S01]  /*8560*/  LDGSTS.E [R52+0x12008], desc[UR42][R152.64], P5 ;  /* 0x1200800098347fae */ /* 0x0003e2000a9a102a */
[----:B------:R-:W-:Y:S01]  /*8570*/  ISETP.NE.U32.AND P3, PT, R8, RZ, PT ;  /* 0x000000ff0800720c */ /* 0x000fe20003f65070 */
[----:B------:R-:W-:Y:S01]  /*8580*/  IMAD.SHL.U32 R8, R58, 0x4, RZ ;  /* 0x000000043a087824 */ /* 0x000fe200078e00ff */
[----:B------:R-:W-:Y:S01]  /*8590*/  SHF.R.S32.HI R59, RZ, 0x1f, R58 ;  /* 0x0000001fff3b7819 */ /* 0x000fe2000001143a */
[----:B------:R1:W-:Y:S04]  /*85a0*/  LDGSTS.E [R53+0x10000], desc[UR42][R154.64], P2 ;  /* 0x100000009a357fae */ /* 0x0003e800091a102a */
[----:B------:R1:W-:Y:S04]  /*85b0*/  LDGSTS.E [R53+0x10008], desc[UR42][R156.64], P4 ;  /* 0x100080009c357fae */ /* 0x0003e8000a1a102a */
[----:B------:R1:W-:Y:S01]  /*85c0*/  LDGSTS.E [R53+0x12000], desc[UR42][R158.64], P0 ;  /* 0x120000009e357fae */ /* 0x0003e200081a102a */
[----:B------:R-:W-:-:S03]  /*85d0*/  ISETP.NE.U32.AND P0, PT, RZ, UR6, PT ;  /* 0x00000006ff007c0c */ /* 0x000fc6000bf05070 */
[----:B------:R1:W-:Y:S01]  /*85e0*/  LDGSTS.E [R53+0x12008], desc[UR42][R160.64], P1 ;  /* 0x12008000a0357fae */ /* 0x0003e200089a102a */
[----:B------:R-:W-:-:S03]  /*85f0*/  ISETP.LT.OR P1, PT, R223, 0x40, P0 ;  /* 0x00000040df00780c */ /* 0x000fc60000721670 */
[----:B------:R-:W0:Y:S04]  /*8600*/  LDGDEPBAR ;  /* 0x00000000000079af */ /* 0x000e280000000000 */
[----:B------:R1:W-:Y:S04]  /*8610*/  LDGSTS.E [R54+0x28000], desc[UR42][R88.64], P3 ;  /* 0x2800000058367fae */ /* 0x0003e800099a102a */
        /* <DEDUP_REMOVED lines=31> */
[----:B------:R-:W0:Y:S01]  /*8810*/  LDGDEPBAR ;  /* 0x00000000000079af */ /* 0x000e220000000000 */
[----:B------:R-:W-:-:S04]  /*8820*/  DEPBAR.LE SB0, 0x8 ;  /* 0x000082000000791a */ /* 0x000fc80000000000 */
[----:B------:R-:W-:Y:S06]  /*8830*/  BAR.SYNC.DEFER_BLOCKING 0x0 ;  /* 0x0000000000007b1d */ /* 0x000fec0000010000 */
[----:B------:R-:W-:Y:S05]  /*8840*/  @P1 BRA `(.L_x_6) ;  /* 0x0000000000d81947 */ /* 0x000fea0003800000 */
[----:B------:R-:W-:Y:S02]  /*8850*/  USHF.R.U32.HI UR14, URZ, 0x4, UR12 ;  /* 0x00000004ff0e7899 */ /* 0x000fe4000801160c */
[----:B------:R-:W-:Y:S02]  /*8860*/  UIADD3 UR5, UPT, UPT, UR12, 0x18000, URZ ;  /* 0x000180000c057890 */ /* 0x000fe4000fffe0ff */
[----:B------:R-:W-:Y:S02]  /*8870*/  USGXT.U32 UR14, UR14, 0xe ;  /* 0x0000000e0e0e789a */ /* 0x000fe40008000000 */
[----:B------:R-:W-:Y:S02]  /*8880*/  USHF.R.U32.HI UR5, URZ, 0x4, UR5 ;  /* 0x00000004ff057899 */ /* 0x000fe40008011605 */
[----:B------:R-:W-:Y:S02]  /*8890*/  UIADD3 UR48, UP1, UPT, UR14, 0x2, URZ ;  /* 0x000000020e307890 */ /* 0x000fe4000ff3e0ff */
[----:B------:R-:W-:Y:S01]  /*88a0*/  USGXT.U32 UR16, UR5, 0xe ;  /* 0x0000000e0510789a */ /* 0x000fe20008000000 */
[----:B------:R-:W-:Y:S01]  /*88b0*/  UMOV UR4, URZ ;  /* 0x000000ff00047c82 */ /* 0x000fe20008000000 */
[----:B------:R-:W-:Y:S01]  /*88c0*/  UMOV UR6, URZ ;  /* 0x000000ff00067c82 */ /* 0x000fe20008000000 */
[----:B------:R-:W-:-:S02]  /*88d0*/  UIADD3.X UR49, UPT, UPT, UR4, 0x40004040, URZ, UP1, !UPT ;  /* 0x4000404004317890 */ /* 0x000fc40008ffe4ff */
[----:B------:R-:W-:Y:S01]  /*88e0*/  UIADD3 UR50, UP1, UPT, UR16, 0x2, URZ ;  /* 0x0000000210327890 */ /* 0x000fe2000ff3e0ff */
[----:B------:R-:W-:Y:S01]  /*88f0*/  UMOV UR4, UR10 ;  /* 0x0000000a00047c82 */ /* 0x000fe20008000000 */
[----:B------:R-:W-:Y:S02]  /*8900*/  UMOV UR5, URZ ;  /* 0x000000ff00057c82 */ /* 0x000fe40008000000 */
[----:B------:R-:W-:Y:S01]  /*8910*/  UIADD3.X UR51, UPT, UPT, UR6, 0x40004040, URZ, UP1, !UPT ;  /* 0x4000404006337890 */ /* 0x000fe20008ffe4ff */
[----:B------:R-:W-:Y:S01]  /*8920*/  UMOV UR11, UR4 ;  /* 0x00000004000b7c82 */ /* 0x000fe20008000000 */
[----:B------:R-:W-:Y:S02]  /*8930*/  UIADD3.64 UR4, UPT, UPT, UR48, 0x2, URZ ;  /* 0x0000000230047897 */ /* 0x000fe4000fffe0ff */
[----:B------:R-:W-:Y:S02]  /*8940*/  UIADD3.64 UR6, UPT, UPT, UR50, 0x2, URZ ;  /* 0x0000000232067897 */ /* 0x000fe4000fffe0ff */
[----:B------:R-:W-:-:S02]  /*8950*/  UIADD3.64 UR26, UPT, UPT, UR48, 0x4, URZ ;  /* 0x00000004301a7897 */ /* 0x000fc4000fffe0ff */
[----:B------:R-:W-:Y:S02]  /*8960*/  UIADD3.64 UR28, UPT, UPT, UR50, 0x4, URZ ;  /* 0x00000004321c7897 */ /* 0x000fe4000fffe0ff */
[----:B------:R-:W-:Y:S02]  /*8970*/  UIADD3.64 UR30, UPT, UPT, UR48, 0x1fe, URZ ;  /* 0x000001fe301e7897 */ /* 0x000fe4000fffe0ff */
[----:B------:R-:W-:Y:S02]  /*8980*/  UIADD3.64 UR32, UPT, UPT, UR50, 0x1fe, URZ ;  /* 0x000001fe32207897 */ /* 0x000fe4000fffe0ff */
[----:B------:R-:W-:Y:S02]  /*8990*/  UIADD3.64 UR34, UPT, UPT, UR48, 0x200, URZ ;  /* 0x0000020030227897 */ /* 0x000fe4000fffe0ff */
[----:B------:R-:W-:Y:S02]  /*89a0*/  UIADD3.64 UR36, UPT, UPT, UR50, 0x200, URZ ;  /* 0x0000020032247897 */ /* 0x000fe4000fffe0ff */
[----:B------:R-:W-:-:S02]  /*89b0*/  UIADD3.64 UR38, UPT, UPT, UR48, 0x202, URZ ;  /* 0x0000020230267897 */ /* 0x000fc4000fffe0ff */
[----:B------:R-:W-:Y:S01]  /*89c0*/  UIADD3.64 UR40, UPT, UPT, UR50, 0x202, URZ ;  /* 0x0000020232287897 */ /* 0x000fe2000fffe0ff */
[----:B------:R-:W-:Y:S01]  /*89d0*/  UMOV UR22, 0x0 ;  /* 0x0000000000167882 */ /* 0x000fe20000000000 */
[----:B------:R-:W-:Y:S01]  /*89e0*/  UMOV UR23, 0x4100910 ;  /* 0x0410091000177882 */ /* 0x000fe20000000000 */
[----:B------:R-:W-:Y:S01]  /*89f0*/  UIADD3.64 UR44, UPT, UPT, UR48, 0x204, URZ ;  /* 0x00000204302c7897 */ /* 0x000fe2000fffe0ff */
[----:B------:R-:W-:Y:S01]  /*8a00*/  UMOV UR15, 0x40004040 ;  /* 0x40004040000f7882 */ /* 0x000fe20000000000 */
[----:B------:R-:W-:Y:S01]  /*8a10*/  UIADD3.64 UR46, UPT, UPT, UR50, 0x204, URZ ;  /* 0x00000204322e7897 */ /* 0x000fe2000fffe0ff */
[----:B------:R-:W-:Y:S01]  /*8a20*/  UMOV UR17, 0x40004040 ;  /* 0x4000404000117882 */ /* 0x000fe20000000000 */
[----:B------:R-:W-:Y:S01]  /*8a30*/  UMOV UR20, 0x0 ;  /* 0x0000000000147882 */ /* 0x000fe20000000000 */
[----:B------:R-:W-:Y:S01]  /*8a40*/  UMOV UR21, 0x4100910 ;  /* 0x0410091000157882 */ /* 0x000fe20000000000 */
[----:B------:R-:W-:Y:S01]  /*8a50*/  UMOV UR18, 0x0 ;  /* 0x0000000000127882 */ /* 0x000fe20000000000 */
[----:B------:R-:W-:Y:S01]  /*8a60*/  UMOV UR19, 0x4100910 ;  /* 0x0410091000137882 */ /* 0x000fe20000000000 */
[----:B------:R2:W-:Y:S01]  /*8a70*/  UTCHMMA gdesc[UR14], gdesc[UR16], tmem[UR9], tmem[UR22], idesc[UR23], !UPT ;  /* 0x00ff16100e0075ea */ /* 0x0005e2000f800009 */
[----:B------:R-:W-:Y:S01]  /*8a80*/  UMOV UR52, 0x0 ;  /* 0x0000000000347882 */ /* 0x000fe20000000000 */
[----:B------:R-:W-:Y:S01]  /*8a90*/  UMOV UR53, 0x4100910 ;  /* 0x0410091000357882 */ /* 0x000fe20000000000 */
[----:B------:R2:W-:Y:S01]  /*8aa0*/  UTCHMMA gdesc[UR48], gdesc[UR50], tmem[UR9], tmem[UR20], idesc[UR21], UPT ;  /* 0x00ff1432300075ea */ /* 0x0005e2000b800009 */
        /* <DEDUP_REMOVED lines=12> */
[----:B------:R2:W-:Y:S01]  /*8b70*/  UTCHMMA gdesc[UR38], gdesc[UR40], tmem[UR9], tmem[UR58], idesc[UR59], UPT ;  /* 0x00ff3a28260075ea */ /* 0x0005e2000b800009 */
[----:B------:R2:W-:Y:S01]  /*8b80*/  UTCHMMA gdesc[UR44], gdesc[UR46], tmem[UR9], tmem[UR60], idesc[UR61], UPT ;  /* 0x00ff3c2e2c0075ea */ /* 0x0005e2000b800009 */
[----:B------:R2:W-:Y:S01]  /*8b90*/  UTCBAR [UR11], URZ ;  /* 0x000000ff0b0073e9 */ /* 0x0005e200080000ff */
[----:B------:R-:W-:Y:S01]  /*8ba0*/  NOP ;  /* 0x0000000000007918 */ /* 0x000fe20000000000 */
.L_x_6:
[----:B------:R-:W-:Y:S01]  /*8bb0*/  SHF.L.U64.HI R7, R58, 0x2, R59 ;  /* 0x000000023a077819 */ /* 0x000fe2000001023b */
[----:B------:R-:W-:Y:S01]  /*8bc0*/  BAR.SYNC.DEFER_BLOCKING 0x0 ;  /* 0x0000000000007b1d */ /* 0x000fe20000010000 */
[-C--:B-1----:R-:W-:Y:S02]  /*8bd0*/  IADD3 R188, P1, PT, R188, R8.reuse, RZ ;  /* 0x00000008bcbc7210 */ /* 0x082fe40007f3e0ff */
[----:B------:R-:W-:Y:S02]  /*8be0*/  ISETP.GE.AND P2, PT, R11, UR8, PT ;  /* 0x000000080b007c0c */ /* 0x000fe4000bf46270 */
[----:B------:R-:W-:Y:S01]  /*8bf0*/  IADD3 R186, P3, PT, R186, R8, RZ ;  /* 0x00000008baba7210 */ /* 0x000fe20007f7e0ff */
[--C-:B------:R-:W-:Y:S01]  /*8c00*/  IMAD.X R189, R189, 0x1, R7.reuse, P1 ;  /* 0x00000001bdbd7824 */ /* 0x100fe200008e0607 */
[----:B------:R-:W-:Y:S01]  /*8c10*/  ISETP.GT.AND P1, PT, R223, 0x17f, PT ;  /* 0x0000017fdf00780c */ /* 0x000fe20003f24270 */
[----:B--2---:R-:W-:Y:S01]  /*8c20*/  UMOV UR6, URZ ;  /* 0x000000ff00067c82 */ /* 0x004fe20008000000 */
[----:B------:R-:W-:Y:S01]  /*8c30*/  SEL R191, RZ, 0x4, P2 ;  /* 0x00000004ffbf7807 */ /* 0x000fe20001000000 */
[----:B------:R-:W-:Y:S01]  /*8c40*/  IMAD.X R187, R187, 0x1, R7, P3 ;  /* 0x00000001bbbb7824 */ /* 0x000fe200018e0607 */
[----:B------:R-:W-:-:S02]  /*8c50*/  ISETP.GE.AND P3, PT, R245, UR8, PT ;  /* 0x00000008f5007c0c */ /* 0x000fc4000bf66270 */
[----:B------:R-:W-:Y:S02]  /*8c60*/  SEL R191, R191, RZ, P1 ;  /* 0x000000ffbfbf7207 */ /* 0x000fe40000800000 */
[-C--:B------:R-:W-:Y:S02]  /*8c70*/  IADD3 R184, P4, PT, R184, R8.reuse, RZ ;  /* 0x00000008b8b87210 */ /* 0x080fe40007f9e0ff */
[----:B------:R-:W-:Y:S02]  /*8c80*/  ISETP.NE.U32.AND P2, PT, R191, RZ, PT ;  /* 0x000000ffbf00720c */ /* 0x000fe40003f45070 */
[-C--:B------:R-:W-:Y:S01]  /*8c90*/  IADD3 R170, P5, PT, R170, R8.reuse, RZ ;  /* 0x00000008aaaa7210 */ /* 0x080fe20007fbe0ff */
[----:B------:R-:W-:Y:S01]  /*8ca0*/  IMAD.X R185, R185, 0x1, R7, P4 ;  /* 0x00000001b9b97824 */ /* 0x000fe200020e0607 */
[----:B------:R-:W-:-:S03]  /*8cb0*/  IADD3 R182, P4, PT, R182, R8, RZ ;  /* 0x00000008b6b67210 */ /* 0x000fc60007f9e0ff */
[--C-:B------:R-:W-:Y:S01]  /*8cc0*/  IMAD.X R171, R171, 0x1, R7.reuse, P5 ;  /* 0x00000001abab7824 */ /* 0x100fe200028e0607 */
[-C--:B------:R-:W-:Y:S01]  /*8cd0*/  IADD3 R166, P5, PT, R166, R8.reuse, RZ ;  /* 0x00000008a6a67210 */ /* 0x080fe20007fbe0ff */
[----:B------:R-:W-:Y:S01]  /*8ce0*/  IMAD.X R183, R183, 0x1, R7, P4 ;  /* 0x00000001b7b77824 */ /* 0x000fe200020e0607 */
[----:B------:R-:W-:-:S03]  /*8cf0*/  IADD3 R180, P4, PT, R180, R8, RZ ;  /* 0x00000008b4b47210 */ /* 0x000fc60007f9e0ff */
[----:B------:R-:W-:Y:S01]  /*8d00*/  @!PT LDS RZ, [RZ] ;  /* 0x00000000fffff984 */ /* 0x000fe20000000800 */
[----:B------:R-:W-:Y:S01]  /*8d10*/  @!PT LDS RZ, [RZ] ;  /* 0x00000000fffff984 */ /* 0x000fe20000000800 */
[----:B------:R-:W-:Y:S01]  /*8d20*/  @!PT LDS RZ, [RZ] ;  /* 0x00000000fffff984 */ /* 0x000fe20000000800 */
[----:B------:R1:W-:Y:S01]  /*8d30*/  LDGSTS.E [R5+0x14000], desc[UR42][R188.64], P2 ;  /* 0x14000000bc057fae */ /* 0x0003e200091a102a */
[----:B------:R-:W-:Y:S01]  /*8d40*/  ISETP.GE.AND P2, PT, R210, UR8, PT ;  /* 0x00000008d2007c0c */ /* 0x000fe2000bf46270 */
[--C-:B------:R-:W-:Y:S01]  /*8d50*/  IMAD.X R181, R181, 0x1, R7.reuse, P4 ;  /* 0x00000001b5b57824 */ /* 0x100fe200020e0607 */
[----:B------:R-:W-:Y:S01]  /*8d60*/  IADD3 R178, P4, PT, R178, R8, RZ ;  /* 0x00000008b2b27210 */ /* 0x000fe20007f9e0ff */
[----:B------:R-:W-:-:S04]  /*8d70*/  IMAD.X R167, R167, 0x1, R7, P5 ;  /* 0x00000001a7a77824 */ /* 0x000fc800028e0607 */
[----:B------:R-:W-:Y:S01]  /*8d80*/  IMAD.X R179, R179, 0x1, R7, P4 ;  /* 0x00000001b3b37824 */ /* 0x000fe200020e0607 */
[----:B------:R-:W-:Y:S02]  /*8d90*/  IADD3 R176, P4, PT, R176, R8, RZ ;  /* 0x00000008b0b07210 */ /* 0x000fe40007f9e0ff */
[----:B-1----:R-:W-:-:S03]  /*8da0*/  SEL R188, RZ, 0x4, P2 ;  /* 0x00000004ffbc7807 */ /* 0x002fc60001000000 */
[----:B------:R-:W-:Y:S01]  /*8db0*/  IMAD.X R177, R177, 0x1, R7, P4 ;  /* 0x00000001b1b17824 */ /* 0x000fe200020e0607 */
[----:B------:R-:W-:Y:S02]  /*8dc0*/  IADD3 R174, P4, PT, R174, R8, RZ ;  /* 0x00000008aeae7210 */ /* 0x000fe40007f9e0ff */
[----:B------:R-:W-:-:S03]  /*8dd0*/  SEL R188, R188, RZ, P1 ;  /* 0x000000ffbcbc7207 */ /* 0x000fc60000800000 */
[----:B------:R-:W-:Y:S01]  /*8de0*/  IMAD.X R175, R175, 0x1, R7, P4 ;  /* 0x00000001afaf7824 */ /* 0x000fe200020e0607 */
[----:B------:R-:W-:Y:S02]  /*8df0*/  ISETP.NE.U32.AND P2, PT, R188, RZ, PT ;  /* 0x000000ffbc00720c */ /* 0x000fe40003f45070 */
[----:B------:R-:W-:-:S05]  /*8e00*/  IADD3 R168, P4, PT, R168, R8, RZ ;  /* 0x00000008a8a87210 */ /* 0x000fca0007f9e0ff */
[----:B------:R-:W-:Y:S01]  /*8e10*/  IMAD.X R169, R169, 0x1, R7, P4 ;  /* 0x00000001a9a97824 */ /* 0x000fe200020e0607 */
[----:B------:R-:W-:-:S05]  /*8e20*/  ISETP.GE.AND P4, PT, R239, UR8, PT ;  /* 0x00000008ef007c0c */ /* 0x000fca000bf86270 */
[----:B------:R1:W-:Y:S01]  /*8e30*/  LDGSTS.E [R5+0x14008], desc[UR42][R186.64], P2 ;  /* 0x14008000ba057fae */ /* 0x0003e200091a102a */
[----:B------:R-:W-:-:S04]  /*8e40*/  ISETP.GE.AND P2, PT, R244, UR8, PT ;  /* 0x00000008f4007c0c */ /* 0x000fc8000bf46270 */
[----:B-1----:R-:W-:Y:S02]  /*8e50*/  SEL R187, RZ, 0x4, P2 ;  /* 0x00000004ffbb7807 */ /* 0x002fe40001000000 */
[----:B------:R-:W-:Y:S02]  /*8e60*/  SEL R186, RZ, 0x4, P3 ;  /* 0x00000004ffba7807 */ /* 0x000fe40001800000 */
[----:B------:R-:W-:Y:S02]  /*8e70*/  SEL R187, R187, RZ, P1 ;  /* 0x000000ffbbbb7207 */ /* 0x000fe40000800000 */
[----:B------:R-:W-:Y:S02]  /*8e80*/  SEL R186, R186, RZ, P1 ;  /* 0x000000ffbaba7207 */ /* 0x000fe40000800000 */
[----:B------:R-:W-:Y:S02]  /*8e90*/  ISETP.NE.U32.AND P2, PT, R187, RZ, PT ;  /* 0x000000ffbb00720c */ /* 0x000fe40003f45070 */
[----:B------:R-:W-:-:S11]  /*8ea0*/  ISETP.NE.U32.AND P3, PT, R186, RZ, PT ;  /* 0x000000ffba00720c */ /* 0x000fd60003f65070 */
[----:B------:R-:W-:Y:S01]  /*8eb0*/  LDGSTS.E [R5+0x16000], desc[UR42][R184.64], P2 ;  /* 0x16000000b8057fae */ /* 0x000fe200091a102a */
[----:B------:R-:W-:-:S03]  /*8ec0*/  ISETP.GE.AND P2, PT, R212, UR8, PT ;  /* 0x00000008d4007c0c */ /* 0x000fc6000bf46270 */
[----:B------:R1:W-:Y:S01]  /*8ed0*/  LDGSTS.E [R5+0x16008], desc[UR42][R182.64], P3 ;  /* 0x16008000b6057fae */ /* 0x0003e200099a102a */
[----:B------:R-:W-:Y:S02]  /*8ee0*/  ISETP.GE.AND P3, PT, R213, UR8, PT ;  /* 0x00000008d5007c0c */ /* 0x000fe4000bf66270 */
[----:B-1----:R-:W-:Y:S02]  /*8ef0*/  SEL R182, RZ, 0x4, P2 ;  /* 0x00000004ffb67807 */ /* 0x002fe40001000000 */
[----:B------:R-:W-:Y:S02]  /*8f00*/  SEL R5, RZ, 0x4, P3 ;  /* 0x00000004ff057807 */ /* 0x000fe40001800000 */
[----:B------:R-:W-:Y:S02]  /*8f10*/  SEL R182, R182, RZ, P1 ;  /* 0x000000ffb6b67207 */ /* 0x000fe40000800000 */
[----:B------:R-:W-:Y:S02]  /*8f20*/  SEL R5, R5, RZ, P1 ;  /* 0x000000ff05057207 */ /* 0x000fe40000800000 */
[----:B------:R-:W-:-:S02]  /*8f30*/  ISETP.NE.U32.AND P2, PT, R182, RZ, PT ;  /* 0x000000ffb600720c */ /* 0x000fc40003f45070 */
[----:B------:R-:W-:-:S11]  /*8f40*/  ISETP.NE.U32.AND P3, PT, R5, RZ, PT ;  /* 0x000000ff0500720c */ /* 0x000fd60003f65070 */
[----:B------:R-:W-:Y:S01]  /*8f50*/  LDGSTS.E [R6+0x14000], desc[UR42][R180.64], P2 ;  /* 0x14000000b4067fae */ /* 0x000fe200091a102a */
[----:B------:R-:W-:-:S03]  /*8f60*/  ISETP.GE.AND P2, PT, R241, UR8, PT ;  /* 0x00000008f1007c0c */ /* 0x000fc6000bf46270 */
[----:B------:R1:W-:Y:S01]  /*8f70*/  LDGSTS.E [R6+0x14008], desc[UR42][R178.64], P3 ;  /* 0x14008000b2067fae */ /* 0x0003e200099a102a */
[----:B------:R-:W-:-:S04]  /*8f80*/  ISETP.GE.AND P3, PT, R242, UR8, PT ;  /* 0x00000008f2007c0c */ /* 0x000fc8000bf66270 */
[----:B------:R-:W-:-:S04]  /*8f90*/  SEL R5, RZ, 0x4, P3 ;  /* 0x00000004ff057807 */ /* 0x000fc80001800000 */
[----:B------:R-:W-:Y:S02]  /*8fa0*/  SEL R5, R5, RZ, P1 ;  /* 0x000000ff05057207 */ /* 0x000fe40000800000 */
[----:B-1----:R-:W-:Y:S02]  /*8fb0*/  SEL R178, RZ, 0x4, P2 ;  /* 0x00000004ffb27807 */ /* 0x002fe40001000000 */
[----:B------:R-:W-:Y:S02]  /*8fc0*/  ISETP.NE.U32.AND P3, PT, R5, RZ, PT ;  /* 0x000000ff0500720c */ /* 0x000fe40003f65070 */
[----:B------:R-:W-:-:S04]  /*8fd0*/  SEL R178, R178, RZ, P1 ;  /* 0x000000ffb2b27207 */ /* 0x000fc80000800000 */
[----:B------:R-:W-:-:S13]  /*8fe0*/  ISETP.NE.U32.AND P2, PT, R178, RZ, PT ;  /* 0x000000ffb200720c */ /* 0x000fda0003f45070 */
[----:B------:R-:W-:Y:S01]  /*8ff0*/  LDGSTS.E [R6+0x16000], desc[UR42][R176.64], P2 ;  /* 0x16000000b0067fae */ /* 0x000fe200091a102a */
[----:B------:R-:W-:-:S03]  /*9000*/  ISETP.GE.AND P2, PT, R214, UR8, PT ;  /* 0x00000008d6007c0c */ /* 0x000fc6000bf46270 */
[----:B------:R1:W-:Y:S01]  /*9010*/  LDGSTS.E [R6+0x16008], desc[UR42][R174.64], P3 ;  /* 0x16008000ae067fae */ /* 0x0003e200099a102a */
[----:B------:R-:W-:Y:S02]  /*9020*/  SEL R5, RZ, 0x4, P2 ;  /* 0x00000004ff057807 */ /* 0x000fe40001000000 */
[----:B------:R-:W-:Y:S02]  /*9030*/  IADD3 R172, P2, PT, R172, R8, RZ ;  /* 0x00000008acac7210 */ /* 0x000fe40007f5e0ff */
[----:B------:R-:W-:-:S03]  /*9040*/  SEL R5, R5, RZ, P1 ;  /* 0x000000ff05057207 */ /* 0x000fc60000800000 */
[----:B------:R-:W-:Y:S01]  /*9050*/  IMAD.X R173, R173, 0x1, R7, P2 ;  /* 0x00000001adad7824 */ /* 0x000fe200010e0607 */
[----:B------:R-:W-:Y:S02]  /*9060*/  ISETP.NE.U32.AND P3, PT, R5, RZ, PT ;  /* 0x000000ff0500720c */ /* 0x000fe40003f65070 */
[----:B------:R-:W-:Y:S01]  /*9070*/  ISETP.GE.AND P2, PT, R215, UR8, PT ;  /* 0x00000008d7007c0c */ /* 0x000fe2000bf46270 */
[----:B-1----:R-:W-:-:S03]  /*9080*/  IMAD.SHL.U32 R6, R61, 0x4, RZ ;  /* 0x000000043d067824 */ /* 0x002fc600078e00ff */
[----:B------:R-:W-:Y:S02]  /*9090*/  SEL R5, RZ, 0x4, P2 ;  /* 0x00000004ff057807 */ /* 0x000fe40001000000 */
[----:B------:R-:W-:Y:S02]  /*90a0*/  IADD3 R88, P5, PT, R88, R6, RZ ;  /* 0x0000000658587210 */ /* 0x000fe40007fbe0ff */
[----:B------:R-:W-:-:S03]  /*90b0*/  SEL R5, R5, RZ, P1 ;  /* 0x000000ff05057207 */ /* 0x000fc60000800000 */
[----:B------:R-:W-:Y:S01]  /*90c0*/  LDGSTS.E [R48+0x14000], desc[UR42][R172.64], P3 ;  /* 0x14000000ac307fae */ /* 0x000fe200099a102a */
[----:B------:R-:W-:Y:S02]  /*90d0*/  ISETP.GE.AND P3, PT, R238, UR8, PT ;  /* 0x00000008ee007c0c */ /* 0x000fe4000bf66270 */
[----:B------:R-:W-:Y:S02]  /*90e0*/  ISETP.NE.U32.AND P2, PT, R5, RZ, PT ;  /* 0x000000ff0500720c */ /* 0x000fe40003f45070 */
[----:B------:R-:W-:Y:S02]  /*90f0*/  SEL R5, RZ, 0x4, P3 ;  /* 0x00000004ff057807 */ /* 0x000fe40001800000 */
[----:B------:R-:W-:Y:S02]  /*9100*/  IADD3 R164, P3, PT, R164, R8, RZ ;  /* 0x00000008a4a47210 */ /* 0x000fe40007f7e0ff */
[----:B------:R-:W-:-:S03]  /*9110*/  SEL R5, R5, RZ, P1 ;  /* 0x000000ff05057207 */ /* 0x000fc60000800000 */
[--C-:B------:R-:W-:Y:S01]  /*9120*/  IMAD.X R165, R165, 0x1, R7.reuse, P3 ;  /* 0x00000001a5a57824 */ /* 0x100fe200018e0607 */
[----:B------:R-:W-:Y:S02]  /*9130*/  ISETP.NE.U32.AND P3, PT, R5, RZ, PT ;  /* 0x000000ff0500720c */ /* 0x000fe40003f65070 */
[----:B------:R-:W-:Y:S01]  /*9140*/  SEL R5, RZ, 0x4, P4 ;  /* 0x00000004ff057807 */ /* 0x000fe20002000000 */
[----:B------:R1:W-:Y:S01]  /*9150*/  LDGSTS.E [R48+0x14008], desc[UR42][R170.64], P2 ;  /* 0x14008000aa307fae */ /* 0x0003e200091a102a */
[-C--:B------:R-:W-:Y:S02]  /*9160*/  IADD3 R62, P4, PT, R62, R8.reuse, RZ ;  /* 0x000000083e3e7210 */ /* 0x080fe40007f9e0ff */
[-C--:B------:R-:W-:Y:S02]  /*9170*/  IADD3 R162, P2, PT, R162, R8.reuse, RZ ;  /* 0x00000008a2a27210 */ /* 0x080fe40007f5e0ff */
[----:B------:R-:W-:Y:S01]  /*9180*/  SEL R5, R5, RZ, P1 ;  /* 0x000000ff05057207 */ /* 0x000fe20000800000 */
[--C-:B------:R-:W-:Y:S01]  /*9190*/  IMAD.X R63, R63, 0x1, R7.reuse, P4 ;  /* 0x000000013f3f7824 */ /* 0x100fe200020e0607 */
[----:B------:R-:W-:Y:S01]  /*91a0*/  IADD3 R64, P4, PT, R64, R8, RZ ;  /* 0x0000000840407210 */ /* 0x000fe20007f9e0ff */
[--C-:B------:R-:W-:Y:S01]  /*91b0*/  IMAD.X R163, R163, 0x1, R7.reuse, P2 ;  /* 0x00000001a3a37824 */ /* 0x100fe200010e0607 */
[----:B------:R-:W-:Y:S01]  /*91c0*/  ISETP.NE.U32.AND P2, PT, R5, RZ, PT ;  /* 0x000000ff0500720c */ /* 0x000fe20003f45070 */
[----:B------:R2:W-:Y:S01]  /*91d0*/  LDGSTS.E [R48+0x16000], desc[UR42][R168.64], P3 ;  /* 0x16000000a8307fae */ /* 0x0005e200099a102a */
[----:B------:R-:W-:Y:S01]  /*91e0*/  ISETP.GE.AND P3, PT, R217, UR8, PT ;  /* 0x00000008d9007c0c */ /* 0x000fe2000bf66270 */
[----:B------:R-:W-:Y:S01]  /*91f0*/  IMAD.X R65, R65, 0x1, R7, P4 ;  /* 0x0000000141417824 */ /* 0x000fe200020e0607 */
[----:B-1----:R-:W-:-:S02]  /*9200*/  SHF.R.S32.HI R170, RZ, 0x1f, R61 ;  /* 0x0000001fffaa7819 */ /* 0x002fc4000001143d */
[----:B------:R-:W-:Y:S02]  /*9210*/  IADD3 R66, P4, PT, R66, R8, RZ ;  /* 0x0000000842427210 */ /* 0x000fe40007f9e0ff */
[----:B------:R-:W-:-:S03]  /*9220*/  SHF.L.U64.HI R5, R61, 0x2, R170 ;  /* 0x000000023d057819 */ /* 0x000fc600000102aa */
[----:B------:R-:W-:Y:S01]  /*9230*/  IMAD.X R67, R67, 0x1, R7, P4 ;  /* 0x0000000143437824 */ /* 0x000fe200020e0607 */
[----:B------:R-:W-:Y:S01]  /*9240*/  IADD3 R68, P4, PT, R68, R8, RZ ;  /* 0x0000000844447210 */ /* 0x000fe20007f9e0ff */
[----:B------:R-:W-:Y:S01]  /*9250*/  IMAD.X R89, R89, 0x1, R5, P5 ;  /* 0x0000000159597824 */ /* 0x000fe200028e0605 */
[----:B------:R-:W-:Y:S01]  /*9260*/  IADD3 R96, P5, PT, R96, R6, RZ ;  /* 0x0000000660607210 */ /* 0x000fe20007fbe0ff */
[----:B------:R1:W-:Y:S01]  /*9270*/  LDGSTS.E [R48+0x16008], desc[UR42][R166.64], P2 ;  /* 0x16008000a6307fae */ /* 0x0003e200091a102a */
[----:B--2---:R-:W-:Y:S01]  /*9280*/  SEL R169, RZ, 0x4, P3 ;  /* 0x00000004ffa97807 */ /* 0x004fe20001800000 */
[----:B------:R-:W-:Y:S01]  /*9290*/  IMAD.X R69, R69, 0x1, R7, P4 ;  /* 0x0000000145457824 */ /* 0x000fe200020e0607 */
[----:B------:R-:W-:Y:S01]  /*92a0*/  IADD3 R70, P4, PT, R70, R8, RZ ;  /* 0x0000000846467210 */ /* 0x000fe20007f9e0ff */
[----:B------:R-:W-:Y:S01]  /*92b0*/  IMAD.X R97, R97, 0x1, R5, P5 ;  /* 0x0000000161617824 */ /* 0x000fe200028e0605 */
[----:B------:R-:W-:Y:S02]  /*92c0*/  IADD3 R104, P5, PT, R104, R6, RZ ;  /* 0x0000000668687210 */ /* 0x000fe40007fbe0ff */
[-C--:B------:R-:W-:Y:S01]  /*92d0*/  IADD3 R160, P3, PT, R160, R8.reuse, RZ ;  /* 0x00000008a0a07210 */ /* 0x080fe20007f7e0ff */
[----:B------:R-:W-:Y:S01]  /*92e0*/  IMAD.X R71, R71, 0x1, R7, P4 ;  /* 0x0000000147477824 */ /* 0x000fe200020e0607 */
[----:B------:R-:W-:Y:S01]  /*92f0*/  IADD3 R72, P4, PT, R72, R8, RZ ;  /* 0x0000000848487210 */ /* 0x000fe20007f9e0ff */
[----:B------:R-:W-:Y:S01]  /*9300*/  IMAD.X R105, R105, 0x1, R5, P5 ;  /* 0x0000000169697824 */ /* 0x000fe200028e0605 */
[----:B------:R-:W-:Y:S01]  /*9310*/  IADD3 R112, P5, PT, R112, R6, RZ ;  /* 0x0000000670707210 */ /* 0x000fe20007fbe0ff */
[--C-:B------:R-:W-:Y:S01]  /*9320*/  IMAD.X R161, R161, 0x1, R7.reuse, P3 ;  /* 0x00000001a1a17824 */ /* 0x100fe200018e0607 */
[----:B------:R-:W-:Y:S01]  /*9330*/  SEL R169, R169, RZ, P1 ;  /* 0x000000ffa9a97207 */ /* 0x000fe20000800000 */
[----:B------:R-:W-:Y:S01]  /*9340*/  IMAD.X R73, R73, 0x1, R7, P4 ;  /* 0x0000000149497824 */ /* 0x000fe200020e0607 */
[----:B------:R-:W-:Y:S01]  /*9350*/  IADD3 R74, P4, PT, R74, R8, RZ ;  /* 0x000000084a4a7210 */ /* 0x000fe20007f9e0ff */
[----:B------:R-:W-:Y:S01]  /*9360*/  IMAD.X R113, R113, 0x1, R5, P5 ;  /* 0x0000000171717824 */ /* 0x000fe200028e0605 */
[----:B------:R-:W-:-:S02]  /*9370*/  IADD3 R120, P5, PT, R120, R6, RZ ;  /* 0x0000000678787210 */ /* 0x000fc40007fbe0ff */
[----:B------:R-:W-:Y:S01]  /*9380*/  ISETP.GE.AND P2, PT, R236, UR8, PT ;  /* 0x00000008ec007c0c */ /* 0x000fe2000bf46270 */
[----:B------:R-:W-:Y:S01]  /*9390*/  IMAD.X R75, R75, 0x1, R7, P4 ;  /* 0x000000014b4b7824 */ /* 0x000fe200020e0607 */
[----:B------:R-:W-:Y:S01]  /*93a0*/  IADD3 R76, P4, PT, R76, R8, RZ ;  /* 0x000000084c4c7210 */ /* 0x000fe20007f9e0ff */
[----:B------:R-:W-:Y:S01]  /*93b0*/  IMAD.X R121, R121, 0x1, R5, P5 ;  /* 0x0000000179797824 */ /* 0x000fe200028e0605 */
[----:B------:R-:W-:-:S03]  /*93c0*/  IADD3 R128, P5, PT, R128, R6, RZ ;  /* 0x0000000680807210 */ /* 0x000fc60007fbe0ff */
        /* <DEDUP_REMOVED lines=33> */
[----:B------:R-:W-:Y:S01]  /*95e0*/  ISETP.GE.AND P4, PT, R216, UR8, PT ;  /* 0x00000008d8007c0c */ /* 0x000fe2000bf86270 */
[--C-:B------:R-:W-:Y:S01]  /*95f0*/  IMAD.X R131, R131, 0x1, R5.reuse, P5 ;  /* 0x0000000183837824 */ /* 0x100fe200028e0605 */
[----:B------:R-:W-:Y:S02]  /*9600*/  IADD3 R138, P5, PT, R138, R6, RZ ;  /* 0x000000068a8a7210 */ /* 0x000fe40007fbe0ff */
[----:B------:R-:W-:Y:S02]  /*9610*/  SEL R168, RZ, 0x4, P4 ;  /* 0x00000004ffa87807 */ /* 0x000fe40002000000 */
[----:B------:R-:W-:Y:S01]  /*9620*/  IADD3 R158, P4, PT, R158, R8, RZ ;  /* 0x000000089e9e7210 */ /* 0x000fe20007f9e0ff */
[----:B------:R-:W-:Y:S01]  /*9630*/  IMAD.X R139, R139, 0x1, R5, P5 ;  /* 0x000000018b8b7824 */ /* 0x000fe200028e0605 */
[-C--:B------:R-:W-:Y:S02]  /*9640*/  IADD3 R146, P5, PT, R146, R6.reuse, RZ ;  /* 0x0000000692927210 */ /* 0x080fe40007fbe0ff */
[----:B------:R-:W-:Y:S01]  /*9650*/  SEL R168, R168, RZ, P1 ;  /* 0x000000ffa8a87207 */ /* 0x000fe20000800000 */
[----:B------:R-:W-:Y:S01]  /*9660*/  IMAD.X R159, R159, 0x1, R7, P4 ;  /* 0x000000019f9f7824 */ /* 0x000fe200020e0607 */
[----:B------:R-:W-:Y:S01]  /*9670*/  ISETP.GE.AND P4, PT, R235, UR8, PT ;  /* 0x00000008eb007c0c */ /* 0x000fe2000bf86270 */
[----:B------:R-:W-:Y:S01]  /*9680*/  IMAD.X R147, R147, 0x1, R5, P5 ;  /* 0x0000000193937824 */ /* 0x000fe200028e0605 */
[----:B------:R-:W-:-:S02]  /*9690*/  IADD3 R92, P5, PT, R92, R6, RZ ;  /* 0x000000065c5c7210 */ /* 0x000fc40007fbe0ff */
[----:B------:R-:W-:Y:S02]  /*96a0*/  ISETP.NE.U32.AND P3, PT, R168, RZ, PT ;  /* 0x000000ffa800720c */ /* 0x000fe40003f65070 */
[----:B------:R-:W-:Y:S01]  /*96b0*/  SEL R168, RZ, 0x4, P4 ;  /* 0x00000004ffa87807 */ /* 0x000fe20002000000 */
[--C-:B------:R-:W-:Y:S01]  /*96c0*/  IMAD.X R93, R93, 0x1, R5.reuse, P5 ;  /* 0x000000015d5d7824 */ /* 0x100fe200028e0605 */
[-C--:B------:R-:W-:Y:S02]  /*96d0*/  IADD3 R100, P5, PT, R100, R6.reuse, RZ ;  /* 0x0000000664647210 */ /* 0x080fe40007fbe0ff */
[----:B------:R-:W-:Y:S02]  /*96e0*/  ISETP.NE.U32.AND P4, PT, R169, RZ, PT ;  /* 0x000000ffa900720c */ /* 0x000fe40003f85070 */
[----:B------:R-:W-:Y:S01]  /*96f0*/  SEL R168, R168, RZ, P1 ;  /* 0x000000ffa8a87207 */ /* 0x000fe20000800000 */
[----:B------:R-:W-:Y:S01]  /*9700*/  IMAD.X R101, R101, 0x1, R5, P5 ;  /* 0x0000000165657824 */ /* 0x000fe200028e0605 */
[----:B------:R-:W-:-:S02]  /*9710*/  IADD3 R108, P5, PT, R108, R6, RZ ;  /* 0x000000066c6c7210 */ /* 0x000fc40007fbe0ff */
[----:B------:R-:W-:Y:S01]  /*9720*/  SEL R169, RZ, 0x4, P2 ;  /* 0x00000004ffa97807 */ /* 0x000fe20001000000 */
[----:B------:R-:W-:Y:S01]  /*9730*/  LDGSTS.E [R49+0x14000], desc[UR42][R164.64], P3 ;  /* 0x14000000a4317fae */ /* 0x000fe200099a102a */
[----:B------:R-:W-:Y:S01]  /*9740*/  ISETP.NE.U32.AND P2, PT, R168, RZ, PT ;  /* 0x000000ffa800720c */ /* 0x000fe20003f45070 */
[--C-:B------:R-:W-:Y:S01]  /*9750*/  IMAD.X R109, R109, 0x1, R5.reuse, P5 ;  /* 0x000000016d6d7824 */ /* 0x100fe200028e0605 */
[----:B------:R-:W-:Y:S02]  /*9760*/  SEL R169, R169, RZ, P1 ;  /* 0x000000ffa9a97207 */ /* 0x000fe40000800000 */
[-C--:B------:R-:W-:Y:S01]  /*9770*/  IADD3 R124, P5, PT, R124, R6.reuse, RZ ;  /* 0x000000067c7c7210 */ /* 0x080fe20007fbe0ff */
[----:B------:R2:W-:Y:S01]  /*9780*/  LDGSTS.E [R49+0x14008], desc[UR42][R162.64], P4 ;  /* 0x14008000a2317fae */ /* 0x0005e2000a1a102a */
[----:B------:R-:W-:Y:S02]  /*9790*/  ISETP.NE.U32.AND P4, PT, R169, RZ, PT ;  /* 0x000000ffa900720c */ /* 0x000fe40003f85070 */
[----:B------:R-:W-:Y:S01]  /*97a0*/  IADD3 R116, P3, PT, R116, R6, RZ ;  /* 0x0000000674747210 */ /* 0x000fe20007f7e0ff */
[----:B------:R-:W-:Y:S01]  /*97b0*/  IMAD.X R125, R125, 0x1, R5, P5 ;  /* 0x000000017d7d7824 */ /* 0x000fe200028e0605 */
[----:B------:R-:W-:-:S03]  /*97c0*/  ISETP.GE.AND P5, PT, R218, UR8, PT ;  /* 0x00000008da007c0c */ /* 0x000fc6000bfa6270 */
[----:B------:R3:W-:Y:S01]  /*97d0*/  LDGSTS.E [R49+0x16000], desc[UR42][R62.64], P2 ;  /* 0x160000003e317fae */ /* 0x0007e200091a102a */
[----:B-1----:R-:W-:Y:S01]  /*97e0*/  SEL R48, RZ, 0x4, P5 ;  /* 0x00000004ff307807 */ /* 0x002fe20002800000 */
[----:B------:R-:W-:Y:S01]  /*97f0*/  IMAD.X R117, R117, 0x1, R5, P3 ;  /* 0x0000000175757824 */ /* 0x000fe200018e0605 */
[----:B------:R-:W-:Y:S02]  /*9800*/  ISETP.GE.AND P2, PT, R219, UR8, PT ;  /* 0x00000008db007c0c */ /* 0x000fe4000bf46270 */
[----:B------:R-:W-:Y:S01]  /*9810*/  SEL R48, R48, RZ, P1 ;  /* 0x000000ff30307207 */ /* 0x000fe20000800000 */
[----:B------:R1:W-:Y:S01]  /*9820*/  LDGSTS.E [R49+0x16008], desc[UR42][R64.64], P4 ;  /* 0x1600800040317fae */ /* 0x0003e2000a1a102a */
[----:B--2---:R-:W-:Y:S02]  /*9830*/  SEL R162, RZ, 0x4, P2 ;  /* 0x00000004ffa27807 */ /* 0x004fe40001000000 */
[----:B------:R-:W-:Y:S02]  /*9840*/  IADD3 R132, P3, PT, R132, R6, RZ ;  /* 0x0000000684847210 */ /* 0x000fe40007f7e0ff */
[----:B------:R-:W-:-:S02]  /*9850*/  ISETP.GE.AND P2, PT, R230, UR8, PT ;  /* 0x00000008e6007c0c */ /* 0x000fc4000bf46270 */
[----:B------:R-:W-:Y:S01]  /*9860*/  ISETP.NE.U32.AND P4, PT, R48, RZ, PT ;  /* 0x000000ff3000720c */ /* 0x000fe20003f85070 */
[--C-:B------:R-:W-:Y:S01]  /*9870*/  IMAD.X R133, R133, 0x1, R5.reuse, P3 ;  /* 0x0000000185857824 */ /* 0x100fe200018e0605 */
[----:B------:R-:W-:Y:S02]  /*9880*/  SEL R163, RZ, 0x4, P2 ;  /* 0x00000004ffa37807 */ /* 0x000fe40001000000 */
[----:B------:R-:W-:Y:S02]  /*9890*/  ISETP.GE.AND P3, PT, R231, UR8, PT ;  /* 0x00000008e7007c0c */ /* 0x000fe4000bf66270 */
[-C--:B---3--:R-:W-:Y:S02]  /*98a0*/  IADD3 R62, P2, PT, R148, R6.reuse, RZ ;  /* 0x00000006943e7210 */ /* 0x088fe40007f5e0ff */
[----:B------:R-:W-:Y:S02]  /*98b0*/  SEL R162, R162, RZ, P1 ;  /* 0x000000ffa2a27207 */ /* 0x000fe40000800000 */
[----:B------:R-:W-:Y:S01]  /*98c0*/  SEL R163, R163, RZ, P1 ;  /* 0x000000ffa3a37207 */ /* 0x000fe20000800000 */
[----:B------:R-:W-:Y:S01]  /*98d0*/  IMAD.X R63, R149, 0x1, R5, P2 ;  /* 0x00000001953f7824 */ /* 0x000fe200010e0605 */
[----:B------:R-:W-:Y:S01]  /*98e0*/  SEL R164, RZ, 0x4, P3 ;  /* 0x00000004ffa47807 */ /* 0x000fe20001800000 */
[----:B------:R2:W-:Y:S01]  /*98f0*/  LDGSTS.E [R50+0x14000], desc[UR42][R66.64], P4 ;  /* 0x1400000042327fae */ /* 0x0005e2000a1a102a */
[----:B------:R-:W-:-:S02]  /*9900*/  IADD3 R48, P5, PT, R140, R6, RZ ;  /* 0x000000068c307210 */ /* 0x000fc40007fbe0ff */
[----:B------:R-:W-:Y:S02]  /*9910*/  ISETP.NE.U32.AND P3, PT, R162, RZ, PT ;  /* 0x000000ffa200720c */ /* 0x000fe40003f65070 */
[----:B------:R-:W-:Y:S01]  /*9920*/  ISETP.NE.U32.AND P2, PT, R163, RZ, PT ;  /* 0x000000ffa300720c */ /* 0x000fe20003f45070 */
[--C-:B-1----:R-:W-:Y:S01]  /*9930*/  IMAD.X R49, R141, 0x1, R5.reuse, P5 ;  /* 0x000000018d317824 */ /* 0x102fe200028e0605 */
[----:B------:R-:W-:Y:S02]  /*9940*/  ISETP.GE.AND P4, PT, R220, UR8, PT ;  /* 0x00000008dc007c0c */ /* 0x000fe4000bf86270 */
[----:B------:R-:W-:Y:S02]  /*9950*/  IADD3 R64, P5, PT, R94, R6, RZ ;  /* 0x000000065e407210 */ /* 0x000fe40007fbe0ff */
[----:B------:R-:W-:Y:S02]  /*9960*/  SEL R94, RZ, 0x4, P4 ;  /* 0x00000004ff5e7807 */ /* 0x000fe40002000000 */
[----:B------:R-:W-:Y:S01]  /*9970*/  ISETP.GE.AND P4, PT, R221, UR8, PT ;  /* 0x00000008dd007c0c */ /* 0x000fe2000bf86270 */
[----:B------:R-:W-:Y:S01]  /*9980*/  IMAD.X R65, R95, 0x1, R5, P5 ;  /* 0x000000015f417824 */ /* 0x000fe200028e0605 */
[----:B------:R-:W-:Y:S01]  /*9990*/  SEL R164, R164, RZ, P1 ;  /* 0x000000ffa4a47207 */ /* 0x000fe20000800000 */
[----:B------:R1:W-:Y:S01]  /*99a0*/  LDGSTS.E [R50+0x14008], desc[UR42][R68.64], P3 ;  /* 0x1400800044327fae */ /* 0x0003e200099a102a */
[----:B------:R-:W-:-:S02]  /*99b0*/  SEL R95, RZ, 0x4, P4 ;  /* 0x00000004ff5f7807 */ /* 0x000fc40002000000 */
[----:B------:R-:W-:Y:S01]  /*99c0*/  SEL R94, R94, RZ, P1 ;  /* 0x000000ff5e5e7207 */ /* 0x000fe20000800000 */
[----:B------:R3:W-:Y:S01]  /*99d0*/  LDGSTS.E [R50+0x16000], desc[UR42][R70.64], P2 ;  /* 0x1600000046327fae */ /* 0x0007e200091a102a */
[----:B------:R-:W-:Y:S02]  /*99e0*/  ISETP.GE.AND P2, PT, R229, UR8, PT ;  /* 0x00000008e5007c0c */ /* 0x000fe4000bf46270 */
[----:B------:R-:W-:Y:S02]  /*99f0*/  SEL R95, R95, RZ, P1 ;  /* 0x000000ff5f5f7207 */ /* 0x000fe40000800000 */
[----:B------:R-:W-:Y:S02]  /*9a00*/  ISETP.NE.U32.AND P3, PT, R164, RZ, PT ;  /* 0x000000ffa400720c */ /* 0x000fe40003f65070 */
[----:B------:R-:W-:Y:S02]  /*9a10*/  ISETP.NE.U32.AND P4, PT, R94, RZ, PT ;  /* 0x000000ff5e00720c */ /* 0x000fe40003f85070 */
[----:B--2---:R-:W-:-:S02]  /*9a20*/  IADD3 R66, P5, PT, R102, R6, RZ ;  /* 0x0000000666427210 */ /* 0x004fc40007fbe0ff */
[----:B------:R-:W-:Y:S02]  /*9a30*/  SEL R94, RZ, 0x4, P2 ;  /* 0x00000004ff5e7807 */ /* 0x000fe40001000000 */
[----:B------:R-:W-:Y:S01]  /*9a40*/  ISETP.NE.U32.AND P2, PT, R95, RZ, PT ;  /* 0x000000ff5f00720c */ /* 0x000fe20003f45070 */
[--C-:B------:R-:W-:Y:S01]  /*9a50*/  IMAD.X R67, R103, 0x1, R5.reuse, P5 ;  /* 0x0000000167437824 */ /* 0x100fe200028e0605 */
[----:B-1----:R-:W-:Y:S02]  /*9a60*/  IADD3 R68, P5, PT, R110, R6, RZ ;  /* 0x000000066e447210 */ /* 0x002fe40007fbe0ff */
[----:B------:R-:W-:Y:S01]  /*9a70*/  SEL R94, R94, RZ, P1 ;  /* 0x000000ff5e5e7207 */ /* 0x000fe20000800000 */
[----:B------:R1:W-:Y:S02]  /*9a80*/  LDGSTS.E [R50+0x16008], desc[UR42][R72.64], P3 ;  /* 0x1600800048327fae */ /* 0x0003e400099a102a */
[----:B------:R-:W-:Y:S01]  /*9a90*/  IMAD.X R69, R111, 0x1, R5, P5 ;  /* 0x000000016f457824 */ /* 0x000fe200028e0605 */
[----:B------:R-:W-:Y:S01]  /*9aa0*/  ISETP.GE.AND P5, PT, R228, UR8, PT ;  /* 0x00000008e4007c0c */ /* 0x000fe2000bfa6270 */
[----:B------:R2:W-:Y:S01]  /*9ab0*/  LDGSTS.E [R51+0x14000], desc[UR42][R74.64], P4 ;  /* 0x140000004a337fae */ /* 0x0005e2000a1a102a */
[----:B------:R-:W-:-:S02]  /*9ac0*/  ISETP.NE.U32.AND P3, PT, R94, RZ, PT ;  /* 0x000000ff5e00720c */ /* 0x000fc40003f65070 */
[----:B---3--:R-:W-:Y:S01]  /*9ad0*/  SEL R71, RZ, 0x4, P5 ;  /* 0x00000004ff477807 */ /* 0x008fe20002800000 */
[----:B------:R-:W-:Y:S01]  /*9ae0*/  LDGSTS.E [R51+0x14008], desc[UR42][R76.64], P2 ;  /* 0x140080004c337fae */ /* 0x000fe200091a102a */
[----:B------:R-:W-:Y:S02]  /*9af0*/  ISETP.GE.AND P2, PT, R251, UR8, PT ;  /* 0x00000008fb007c0c */ /* 0x000fe4000bf46270 */
[----:B------:R-:W-:Y:S02]  /*9b00*/  ISETP.GE.AND P4, PT, R250, UR8, PT ;  /* 0x00000008fa007c0c */ /* 0x000fe4000bf86270 */
[----:B-1----:R-:W-:Y:S02]  /*9b10*/  SEL R50, RZ, 0x4, P2 ;  /* 0x00000004ff327807 */ /* 0x002fe40001000000 */
[----:B------:R-:W-:Y:S02]  /*9b20*/  SEL R94, R71, RZ, P1 ;  /* 0x000000ff475e7207 */ /* 0x000fe40000800000 */
[----:B------:R-:W-:Y:S01]  /*9b30*/  SEL R72, RZ, 0x4, P4 ;  /* 0x00000004ff487807 */ /* 0x000fe20002000000 */
[----:B------:R-:W-:Y:S01]  /*9b40*/  LDGSTS.E [R51+0x16000], desc[UR42][R78.64], P3 ;  /* 0x160000004e337fae */ /* 0x000fe200099a102a */
[----:B------:R-:W-:-:S02]  /*9b50*/  ISETP.GE.AND P4, PT, R227, UR8, PT ;  /* 0x00000008e3007c0c */ /* 0x000fc4000bf86270 */
[----:B------:R-:W-:Y:S02]  /*9b60*/  SEL R50, R50, RZ, P1 ;  /* 0x000000ff32327207 */ /* 0x000fe40000800000 */
[----:B------:R-:W-:Y:S02]  /*9b70*/  ISETP.NE.U32.AND P2, PT, R94, RZ, PT ;  /* 0x000000ff5e00720c */ /* 0x000fe40003f45070 */
[----:B------:R-:W-:Y:S02]  /*9b80*/  SEL R73, R72, RZ, P1 ;  /* 0x000000ff48497207 */ /* 0x000fe40000800000 */
[----:B--2---:R-:W-:Y:S02]  /*9b90*/  SEL R74, RZ, 0x4, P4 ;  /* 0x00000004ff4a7807 */ /* 0x004fe40002000000 */
[----:B------:R-:W-:Y:S02]  /*9ba0*/  ISETP.NE.U32.AND P3, PT, R50, RZ, PT ;  /* 0x000000ff3200720c */ /* 0x000fe40003f65070 */
[----:B------:R-:W-:-:S02]  /*9bb0*/  ISETP.NE.U32.AND P4, PT, R73, RZ, PT ;  /* 0x000000ff4900720c */ /* 0x000fc40003f85070 */
[----:B------:R-:W-:Y:S02]  /*9bc0*/  SEL R74, R74, RZ, P1 ;  /* 0x000000ff4a4a7207 */ /* 0x000fe40000800000 */
[----:B------:R-:W-:Y:S01]  /*9bd0*/  IADD3 R70, P5, PT, R118, R6, RZ ;  /* 0x0000000676467210 */ /* 0x000fe20007fbe0ff */
[----:B------:R1:W-:Y:S01]  /*9be0*/  LDGSTS.E [R51+0x16008], desc[UR42][R80.64], P2 ;  /* 0x1600800050337fae */ /* 0x0003e200091a102a */
[----:B------:R-:W-:-:S03]  /*9bf0*/  ISETP.NE.U32.AND P2, PT, R74, RZ, PT ;  /* 0x000000ff4a00720c */ /* 0x000fc60003f45070 */
[----:B------:R-:W-:Y:S01]  /*9c00*/  IMAD.X R71, R119, 0x1, R5, P5 ;  /* 0x0000000177477824 */ /* 0x000fe200028e0605 */
[----:B------:R-:W-:Y:S01]  /*9c10*/  IADD3 R72, P5, PT, R126, R6, RZ ;  /* 0x000000067e487210 */ /* 0x000fe20007fbe0ff */
[----:B------:R2:W-:Y:S01]  /*9c20*/  LDGSTS.E [R52+0x14000], desc[UR42][R82.64], P3 ;  /* 0x1400000052347fae */ /* 0x0005e200099a102a */
[----:B------:R-:W-:-:S03]  /*9c30*/  ISETP.GE.AND P3, PT, R248, UR8, PT ;  /* 0x00000008f8007c0c */ /* 0x000fc6000bf66270 */
[----:B------:R2:W-:Y:S01]  /*9c40*/  LDGSTS.E [R52+0x14008], desc[UR42][R84.64], P4 ;  /* 0x1400800054347fae */ /* 0x0005e2000a1a102a */
[----:B------:R-:W-:Y:S01]  /*9c50*/  ISETP.GE.AND P4, PT, R226, UR8, PT ;  /* 0x00000008e2007c0c */ /* 0x000fe2000bf86270 */
[--C-:B------:R-:W-:Y:S01]  /*9c60*/  IMAD.X R73, R127, 0x1, R5.reuse, P5 ;  /* 0x000000017f497824 */ /* 0x100fe200028e0605 */
[----:B------:R-:W-:Y:S01]  /*9c70*/  SEL R75, RZ, 0x4, P3 ;  /* 0x00000004ff4b7807 */ /* 0x000fe20001800000 */
[----:B------:R2:W-:Y:S01]  /*9c80*/  LDGSTS.E [R52+0x16000], desc[UR42][R86.64], P2 ;  /* 0x1600000056347fae */ /* 0x0005e200091a102a */
[----:B------:R-:W-:Y:S02]  /*9c90*/  SEL R74, RZ, 0x4, P4 ;  /* 0x00000004ff4a7807 */ /* 0x000fe40002000000 */
[----:B------:R-:W-:Y:S02]  /*9ca0*/  IADD3 R50, P5, PT, R134, R6, RZ ;  /* 0x0000000686327210 */ /* 0x000fe40007fbe0ff */
[----:B------:R-:W-:Y:S02]  /*9cb0*/  SEL R74, R74, RZ, P1 ;  /* 0x000000ff4a4a7207 */ /* 0x000fe40000800000 */
[----:B------:R-:W-:Y:S01]  /*9cc0*/  ISETP.GE.AND P2, PT, R247, UR8, PT ;  /* 0x00000008f7007c0c */ /* 0x000fe2000bf46270 */
[----:B-1----:R-:W-:Y:S01]  /*9cd0*/  IMAD.X R51, R135, 0x1, R5, P5 ;  /* 0x0000000187337824 */ /* 0x002fe200028e0605 */
[----:B------:R-:W-:-:S02]  /*9ce0*/  SEL R75, R75, RZ, P1 ;  /* 0x000000ff4b4b7207 */ /* 0x000fc40000800000 */
[----:B------:R-:W-:Y:S02]  /*9cf0*/  ISETP.GE.AND P3, PT, R224, UR8, PT ;  /* 0x00000008e0007c0c */ /* 0x000fe4000bf66270 */
[----:B------:R-:W-:Y:S02]  /*9d00*/  ISETP.NE.U32.AND P4, PT, R74, RZ, PT ;  /* 0x000000ff4a00720c */ /* 0x000fe40003f85070 */
[----:B------:R-:W-:Y:S02]  /*9d10*/  ISETP.GE.AND P5, PT, R225, UR8, PT ;  /* 0x00000008e1007c0c */ /* 0x000fe4000bfa6270 */
[----:B------:R-:W-:Y:S02]  /*9d20*/  SEL R76, RZ, 0x4, P2 ;  /* 0x00000004ff4c7807 */ /* 0x000fe40001000000 */
[----:B------:R-:W-:Y:S02]  /*9d30*/  ISETP.NE.U32.AND P2, PT, R75, RZ, PT ;  /* 0x000000ff4b00720c */ /* 0x000fe40003f45070 */
[----:B------:R-:W-:-:S02]  /*9d40*/  SEL R78, RZ, 0x4, P3 ;  /* 0x00000004ff4e7807 */ /* 0x000fc40001800000 */
[----:B------:R-:W-:Y:S02]  /*9d50*/  ISETP.GE.AND P3, PT, R222, UR8, PT ;  /* 0x00000008de007c0c */ /* 0x000fe4000bf66270 */
[----:B------:R-:W-:Y:S01]  /*9d60*/  SEL R77, RZ, 0x4, P5 ;  /* 0x00000004ff4d7807 */ /* 0x000fe20002800000 */
[----:B------:R2:W-:Y:S01]  /*9d70*/  LDGSTS.E [R52+0x16008], desc[UR42][R152.64], P4 ;  /* 0x1600800098347fae */ /* 0x0005e2000a1a102a */
[----:B------:R-:W-:Y:S02]  /*9d80*/  SEL R76, R76, RZ, P1 ;  /* 0x000000ff4c4c7207 */ /* 0x000fe40000800000 */
[----:B------:R-:W-:Y:S02]  /*9d90*/  SEL R79, RZ, 0x4, P3 ;  /* 0x00000004ff4f7807 */ /* 0x000fe40001800000 */
[----:B------:R-:W-:Y:S01]  /*9da0*/  SEL R77, R77, RZ, P1 ;  /* 0x000000ff4d4d7207 */ /* 0x000fe20000800000 */
[----:B------:R2:W-:Y:S01]  /*9db0*/  LDGSTS.E [R53+0x14000], desc[UR42][R154.64], P2 ;  /* 0x140000009a357fae */ /* 0x0005e200091a102a */
[----:B------:R-:W-:-:S02]  /*9dc0*/  SEL R78, R78, RZ, P1 ;  /* 0x000000ff4e4e7207 */ /* 0x000fc40000800000 */
[----:B------:R-:W-:Y:S02]  /*9dd0*/  ISETP.NE.U32.AND P3, PT, R76, RZ, PT ;  /* 0x000000ff4c00720c */ /* 0x000fe40003f65070 */
[----:B------:R-:W-:Y:S02]  /*9de0*/  SEL R79, R79, RZ, P1 ;  /* 0x000000ff4f4f7207 */ /* 0x000fe40000800000 */
[----:B------:R-:W-:Y:S02]  /*9df0*/  ISETP.NE.U32.AND P4, PT, R77, RZ, PT ;  /* 0x000000ff4d00720c */ /* 0x000fe40003f85070 */
[----:B------:R-:W-:Y:S02]  /*9e00*/  ISETP.NE.U32.AND P1, PT, R78, RZ, PT ;  /* 0x000000ff4e00720c */ /* 0x000fe40003f25070 */
[----:B------:R-:W-:Y:S02]  /*9e10*/  ISETP.NE.U32.AND P2, PT, R79, RZ, PT ;  /* 0x000000ff4f00720c */ /* 0x000fe40003f45070 */
[----:B------:R-:W-:-:S03]  /*9e20*/  IADD3 R74, P5, PT, R142, R6, RZ ;  /* 0x000000068e4a7210 */ /* 0x000fc60007fbe0ff */
[----:B------:R2:W-:Y:S02]  /*9e30*/  LDGSTS.E [R53+0x14008], desc[UR42][R156.64], P3 ;  /* 0x140080009c357fae */ /* 0x0005e400099a102a */
[--C-:B------:R-:W-:Y:S01]  /*9e40*/  IMAD.X R75, R143, 0x1, R5.reuse, P5 ;  /* 0x000000018f4b7824 */ /* 0x100fe200028e0605 */
[----:B------:R-:W-:Y:S01]  /*9e50*/  IADD3 R76, P5, PT, R150, R6, RZ ;  /* 0x00000006964c7210 */ /* 0x000fe20007fbe0ff */
[----:B------:R2:W-:Y:S04]  /*9e60*/  LDGSTS.E [R53+0x16000], desc[UR42][R158.64], P4 ;  /* 0x160000009e357fae */ /* 0x0005e8000a1a102a */
[----:B------:R2:W-:Y:S01]  /*9e70*/  LDGSTS.E [R53+0x16008], desc[UR42][R160.64], P1 ;  /* 0x16008000a0357fae */ /* 0x0005e200089a102a */
[----:B------:R-:W-:Y:S01]  /*9e80*/  IMAD.X R77, R151, 0x1, R5, P5 ;  /* 0x00000001974d7824 */ /* 0x000fe200028e0605 */
[----:B------:R-:W-:-:S02]  /*9e90*/  ISETP.GE.AND P1, PT, R223, 0x40, PT ;  /* 0x00000040df00780c */ /* 0x000fc40003f26270 */
        /* <DEDUP_REMOVED lines=32> */
[----:B------:R2:W-:Y:S01]  /*a0a0*/  LDGSTS.E [R57+0x2df00], desc[UR42][R76.64], P2 ;  /* 0x2df000004c397fae */ /* 0x0005e200091a102a */
[----:B------:R-:W-:-:S03]  /*a0b0*/  ISETP.GE.AND P2, PT, R223, 0x80, PT ;  /* 0x00000080df00780c */ /* 0x000fc60003f46270 */
[----:B------:R-:W0:Y:S10]  /*a0c0*/  LDGDEPBAR ;  /* 0x00000000000079af */ /* 0x000e340000000000 */
[----:B--2---:R-:W-:Y:S05]  /*a0d0*/  @!P2 BRA `(.L_x_7) ;  /* 0x000000300034a947 */ /* 0x004fea0003800000 */
[----:B------:R-:W2:Y:S01]  /*a0e0*/  LDL.LU R211, [R1+0x54] ;  /* 0x0000540001d37983 */ /* 0x000ea20000300800 */
[----:B------:R-:W-:Y:S01]  /*a0f0*/  SHF.R.S32.HI R66, RZ, 0x1f, R13 ;  /* 0x0000001fff427819 */ /* 0x000fe2000001140d */
[----:B------:R-:W-:Y:S01]  /*a100*/  IMAD R85, R224, R60, RZ ;  /* 0x0000003ce0557224 */ /* 0x000fe200078e02ff */
[C---:B------:R-:W-:Y:S01]  /*a110*/  IADD3 R144, P5, PT, R13.reuse, R46, RZ ;  /* 0x0000002e0d907210 */ /* 0x040fe20007fbe0ff */
[----:B------:R-:W3:Y:S01]  /*a120*/  LDL.LU R210, [R1+0x48] ;  /* 0x0000480001d27983 */ /* 0x000ee20000300800 */
[C---:B------:R-:W-:Y:S01]  /*a130*/  IADD3 R142, P2, PT, R13.reuse, R45, RZ ;  /* 0x0000002d0d8e7210 */ /* 0x040fe20007f5e0ff */
[----:B------:R-:W1:Y:S01]  /*a140*/  LDC.64 R64, c[0x0][0x380] ;  /* 0x0000e000ff407b82 */ /* 0x000e620000000a00 */
[----:B------:R-:W-:Y:S01]  /*a150*/  IADD3 R146, P4, PT, R13, R47, RZ ;  /* 0x0000002f0d927210 */ /* 0x000fe20007f9e0ff */
[----:B------:R-:W4:Y:S01]  /*a160*/  LDL.LU R209, [R1+0x4c] ;  /* 0x00004c0001d17983 */ /* 0x000f220000300800 */
[----:B------:R-:W-:Y:S01]  /*a170*/  LEA.HI.X.SX32 R145, R46, R66, 0x1, P5 ;  /* 0x000000422e917211 */ /* 0x000fe200028f0eff */
[----:B------:R-:W-:Y:S01]  /*a180*/  IMAD R87, R225, R60, RZ ;  /* 0x0000003ce1577224 */ /* 0x000fe200078e02ff */
[----:B------:R-:W-:Y:S01]  /*a190*/  LEA.HI.X.SX32 R143, R45, R66, 0x1, P2 ;  /* 0x000000422d8f7211 */ /* 0x000fe200010f0eff */
[----:B------:R-:W5:Y:S01]  /*a1a0*/  LDL.LU R198, [R1+0x50] ;  /* 0x0000500001c67983 */ /* 0x000f620000300800 */
[----:B------:R-:W-:Y:S01]  /*a1b0*/  IADD3 R136, P5, PT, R13, R42, RZ ;  /* 0x0000002a0d887210 */ /* 0x000fe20007fbe0ff */
[----:B------:R-:W-:Y:S01]  /*a1c0*/  IMAD R91, R227, R60, RZ ;  /* 0x0000003ce35b7224 */ /* 0x000fe200078e02ff */
[C---:B------:R-:W-:Y:S01]  /*a1d0*/  IADD3 R134, P2, PT, R13.reuse, R41, RZ ;  /* 0x000000290d867210 */ /* 0x040fe20007f5e0ff */
[----:B------:R-:W5:Y:S01]  /*a1e0*/  LDL.LU R196, [R1+0x58] ;  /* 0x0000580001c47983 */ /* 0x000f620000300800 */
[----:B------:R-:W-:Y:S01]  /*a1f0*/  IADD3 R140, P3, PT, R13, R44, RZ ;  /* 0x0000002c0d8c7210 */ /* 0x000fe20007f7e0ff */
[----:B------:R-:W-:Y:S01]  /*a200*/  IMAD R89, R226, R60, RZ ;  /* 0x0000003ce2597224 */ /* 0x000fe200078e02ff */
[----:B------:R-:W-:Y:S01]  /*a210*/  LEA.HI.X.SX32 R147, R47, R66, 0x1, P4 ;  /* 0x000000422f937211 */ /* 0x000fe200020f0eff */
[-C--:B------:R-:W-:Y:S01]  /*a220*/  IMAD R93, R228, R60.reuse, RZ ;  /* 0x0000003ce45d7224 */ /* 0x080fe200078e02ff */
[----:B------:R-:W-:Y:S01]  /*a230*/  IADD3 R138, P4, PT, R13, R43, RZ ;  /* 0x0000002b0d8a7210 */ /* 0x000fe20007f9e0ff */
[----:B------:R-:W-:Y:S01]  /*a240*/  IMAD R97, R231, R60, RZ ;  /* 0x0000003ce7617224 */ /* 0x000fe200078e02ff */
[----:B------:R-:W-:Y:S01]  /*a250*/  LEA.HI.X.SX32 R137, R42, R66, 0x1, P5 ;  /* 0x000000422a897211 */ /* 0x000fe200028f0eff */
[----:B------:R-:W-:Y:S01]  /*a260*/  IMAD R95, R229, R60, RZ ;  /* 0x0000003ce55f7224 */ /* 0x000fe200078e02ff */
[----:B------:R-:W-:Y:S01]  /*a270*/  LEA.HI.X.SX32 R135, R41, R66, 0x1, P2 ;  /* 0x0000004229877211 */ /* 0x000fe200010f0eff */
[----:B------:R-:W-:Y:S01]  /*a280*/  IMAD R99, R230, R60, RZ ;  /* 0x0000003ce6637224 */ /* 0x000fe200078e02ff */
[----:B------:R-:W-:Y:S01]  /*a290*/  IADD3 R153, P5, PT, R13, R38, RZ ;  /* 0x000000260d997210 */ /* 0x000fe20007fbe0ff */
[-C--:B------:R-:W-:Y:S01]  /*a2a0*/  IMAD R103, R235, R60.reuse, RZ ;  /* 0x0000003ceb677224 */ /* 0x080fe200078e02ff */
[----:B------:R-:W-:Y:S01]  /*a2b0*/  IADD3 R151, P2, PT, R13, R37, RZ ;  /* 0x000000250d977210 */ /* 0x000fe20007f5e0ff */
[----:B------:R-:W-:Y:S01]  /*a2c0*/  IMAD R101, R236, R60, RZ ;  /* 0x0000003cec657224 */ /* 0x000fe200078e02ff */
[----:B------:R-:W-:Y:S01]  /*a2d0*/  LEA.HI.X.SX32 R141, R44, R66, 0x1, P3 ;  /* 0x000000422c8d7211 */ /* 0x000fe200018f0eff */
[----:B------:R-:W-:Y:S01]  /*a2e0*/  IMAD R105, R239, R60, RZ ;  /* 0x0000003cef697224 */ /* 0x000fe200078e02ff */
        /* <DEDUP_REMOVED lines=12> */
[C---:B------:R-:W-:Y:S01]  /*a3b0*/  IADD3 R128, P2, PT, R13.reuse, R33, RZ ;  /* 0x000000210d807210 */ /* 0x040fe20007f5e0ff */
[----:B------:R-:W-:Y:S01]  /*a3c0*/  IMAD R123, R248, R60, RZ ;  /* 0x0000003cf87b7224 */ /* 0x000fe200078e02ff */
[----:B------:R-:W-:Y:S01]  /*a3d0*/  LEA.HI.X.SX32 R133, R40, R66, 0x1, P3 ;  /* 0x0000004228857211 */ /* 0x000fe200018f0eff */
[----:B------:R-:W-:Y:S01]  /*a3e0*/  IMAD R121, R250, R60, RZ ;  /* 0x0000003cfa797224 */ /* 0x000fe200078e02ff */
[----:B------:R-:W-:Y:S01]  /*a3f0*/  IADD3 R150, P3, PT, R13, R36, RZ ;  /* 0x000000240d967210 */ /* 0x000fe20007f7e0ff */
[----:B------:R-:W-:Y:S01]  /*a400*/  IMAD R131, R251, R60, RZ ;  /* 0x0000003cfb837224 */ /* 0x000fe200078e02ff */
[----:B------:R-:W-:-:S02]  /*a410*/  LEA.HI.X.SX32 R162, R39, R66, 0x1, P4 ;  /* 0x0000004227a27211 */ /* 0x000fc400020f0eff */
[----:B------:R-:W-:Y:S02]  /*a420*/  IADD3 R149, P4, PT, R13, R35, RZ ;  /* 0x000000230d957210 */ /* 0x000fe40007f9e0ff */
[-C--:B------:R-:W-:Y:S02]  /*a430*/  LEA.HI.X.SX32 R156, R34, R66.reuse, 0x1, P5 ;  /* 0x00000042229c7211 */ /* 0x080fe400028f0eff */
[-C--:B------:R-:W-:Y:S02]  /*a440*/  LEA.HI.X.SX32 R154, R33, R66.reuse, 0x1, P2 ;  /* 0x00000042219a7211 */ /* 0x080fe400010f0eff */
[C---:B------:R-:W-:Y:S02]  /*a450*/  IADD3 R34, P2, PT, R13.reuse, R29, RZ ;  /* 0x0000001d0d227210 */ /* 0x040fe40007f5e0ff */
[----:B------:R-:W-:Y:S02]  /*a460*/  LEA.HI.X.SX32 R159, R36, R66, 0x1, P3 ;  /* 0x00000042249f7211 */ /* 0x000fe400018f0eff */
[----:B------:R-:W-:-:S02]  /*a470*/  IADD3 R126, P3, PT, R13, R32, RZ ;  /* 0x000000200d7e7210 */ /* 0x000fc40007f7e0ff */
[-C--:B------:R-:W-:Y:S02]  /*a480*/  LEA.HI.X.SX32 R158, R35, R66.reuse, 0x1, P4 ;  /* 0x00000042239e7211 */ /* 0x080fe400020f0eff */
[----:B------:R-:W-:Y:S02]  /*a490*/  IADD3 R37, P4, PT, R13, R31, RZ ;  /* 0x0000001f0d257210 */ /* 0x000fe40007f9e0ff */
[----:B------:R-:W-:Y:S02]  /*a4a0*/  LEA.HI.X.SX32 R33, R29, R66, 0x1, P2 ;  /* 0x000000421d217211 */ /* 0x000fe400010f0eff */
[C---:B------:R-:W-:Y:S02]  /*a4b0*/  IADD3 R35, P5, PT, R13.reuse, R30, RZ ;  /* 0x0000001e0d237210 */ /* 0x040fe40007fbe0ff */
[----:B------:R-:W-:Y:S02]  /*a4c0*/  IADD3 R42, P2, PT, R13, R25, RZ ;  /* 0x000000190d2a7210 */ /* 0x000fe40007f5e0ff */
[----:B------:R-:W-:-:S02]  /*a4d0*/  LEA.HI.X.SX32 R152, R32, R66, 0x1, P3 ;  /* 0x0000004220987211 */ /* 0x000fc400018f0eff */
[-C--:B------:R-:W-:Y:S02]  /*a4e0*/  LEA.HI.X.SX32 R32, R31, R66.reuse, 0x1, P4 ;  /* 0x000000421f207211 */ /* 0x080fe400020f0eff */
[-C--:B------:R-:W-:Y:S02]  /*a4f0*/  LEA.HI.X.SX32 R31, R30, R66.reuse, 0x1, P5 ;  /* 0x000000421e1f7211 */ /* 0x080fe400028f0eff */
[----:B------:R-:W-:Y:S02]  /*a500*/  LEA.HI.X.SX32 R41, R25, R66, 0x1, P2 ;  /* 0x0000004219297211 */ /* 0x000fe400010f0eff */
[C---:B------:R-:W-:Y:S02]  /*a510*/  IADD3 R40, P5, PT, R13.reuse, R26, RZ ;  /* 0x0000001a0d287210 */ /* 0x040fe40007fbe0ff */
[----:B------:R-:W-:Y:S02]  /*a520*/  IADD3 R50, P2, PT, R13, R21, RZ ;  /* 0x000000150d327210 */ /* 0x000fe40007f5e0ff */
[----:B------:R-:W-:-:S02]  /*a530*/  LEA.HI.X.SX32 R39, R26, R66, 0x1, P5 ;  /* 0x000000421a277211 */ /* 0x000fc400028f0eff */
[----:B------:R-:W-:Y:S02]  /*a540*/  LEA.HI.X.SX32 R49, R21, R66, 0x1, P2 ;  /* 0x0000004215317211 */ /* 0x000fe400010f0eff */
[C---:B------:R-:W-:Y:S02]  /*a550*/  IADD3 R38, P4, PT, R13.reuse, R27, RZ ;  /* 0x0000001b0d267210 */ /* 0x040fe40007f9e0ff */
[C---:B------:R-:W-:Y:S02]  /*a560*/  IADD3 R48, P5, PT, R13.reuse, R22, RZ ;  /* 0x000000160d307210 */ /* 0x040fe40007fbe0ff */
[C---:B------:R-:W-:Y:S02]  /*a570*/  IADD3 R62, P2, PT, R13.reuse, R17, RZ ;  /* 0x000000110d3e7210 */ /* 0x040fe40007f5e0ff */
[----:B------:R-:W-:Y:S02]  /*a580*/  IADD3 R36, P3, PT, R13, R28, RZ ;  /* 0x0000001c0d247210 */ /* 0x000fe40007f7e0ff */
[----:B------:R-:W-:-:S02]  /*a590*/  LEA.HI.X.SX32 R127, R27, R66, 0x1, P4 ;  /* 0x000000421b7f7211 */ /* 0x000fc400020f0eff */
[-C--:B------:R-:W-:Y:S02]  /*a5a0*/  LEA.HI.X.SX32 R47, R22, R66.reuse, 0x1, P5 ;  /* 0x00000042162f7211 */ /* 0x080fe400028f0eff */
[----:B------:R-:W-:Y:S02]  /*a5b0*/  LEA.HI.X.SX32 R57, R17, R66, 0x1, P2 ;  /* 0x0000004211397211 */ /* 0x000fe400010f0eff */
[C---:B------:R-:W-:Y:S02]  /*a5c0*/  IADD3 R46, P4, PT, R13.reuse, R23, RZ ;  /* 0x000000170d2e7210 */ /* 0x040fe40007f9e0ff */
[----:B------:R-:W-:Y:S02]  /*a5d0*/  IADD3 R56, P5, PT, R13, R18, RZ ;  /* 0x000000120d387210 */ /* 0x000fe40007fbe0ff */
[----:B------:R-:W-:Y:S02]  /*a5e0*/  SHF.R.S32.HI R22, RZ, 0x1f, R12 ;  /* 0x0000001fff167819 */ /* 0x000fe4000001140c */
[----:B------:R-:W-:-:S02]  /*a5f0*/  IADD3 R86, P2, PT, R12, R85, RZ ;  /* 0x000000550c567210 */ /* 0x000fc40007f5e0ff */
[-C--:B------:R-:W-:Y:S02]  /*a600*/  LEA.HI.X.SX32 R129, R28, R66.reuse, 0x1, P3 ;  /* 0x000000421c817211 */ /* 0x080fe400018f0eff */
[----:B------:R-:W1:Y:S01]  /*a610*/  LDC.64 R28, c[0x0][0x388] ;  /* 0x0000e200ff1c7b82 */ /* 0x000e620000000a00 */
[-C--:B------:R-:W-:Y:S02]  /*a620*/  LEA.HI.X.SX32 R45, R23, R66.reuse, 0x1, P4 ;  /* 0x00000042172d7211 */ /* 0x080fe400020f0eff */
[----:B------:R-:W-:Y:S02]  /*a630*/  LEA.HI.X.SX32 R55, R18, R66, 0x1, P5 ;  /* 0x0000004212377211 */ /* 0x000fe400028f0eff */
[----:B------:R-:W-:Y:S02]  /*a640*/  LEA.HI.X.SX32 R85, R85, R22, 0x1, P2 ;  /* 0x0000001655557211 */ /* 0x000fe400010f0eff */
[----:B------:R-:W-:Y:S02]  /*a650*/  IADD3 R54, P4, PT, R13, R19, RZ ;  /* 0x000000130d367210 */ /* 0x000fe40007f9e0ff */
[----:B------:R-:W-:-:S02]  /*a660*/  IADD3 R88, P5, PT, R12, R87, RZ ;  /* 0x000000570c587210 */ /* 0x000fc40007fbe0ff */
[----:B------:R-:W-:Y:S02]  /*a670*/  IADD3 R92, P2, PT, R12, R91, RZ ;  /* 0x0000005b0c5c7210 */ /* 0x000fe40007f5e0ff */
[----:B------:R-:W-:Y:S01]  /*a680*/  LEA.HI.X.SX32 R53, R19, R66, 0x1, P4 ;  /* 0x0000004213357211 */ /* 0x000fe200020f0eff */
[----:B-1----:R-:W-:Y:S01]  /*a690*/  IMAD.WIDE.U32 R18, R58, 0x18, R64 ;  /* 0x000000183a127825 */ /* 0x002fe200078e0040 */
[-C--:B------:R-:W-:Y:S02]  /*a6a0*/  LEA.HI.X.SX32 R87, R87, R22.reuse, 0x1, P5 ;  /* 0x0000001657577211 */ /* 0x080fe400028f0eff */
[----:B------:R-:W-:Y:S02]  /*a6b0*/  LEA.HI.X.SX32 R91, R91, R22, 0x1, P2 ;  /* 0x000000165b5b7211 */ /* 0x000fe400010f0eff */
[----:B------:R-:W-:Y:S02]  /*a6c0*/  IADD3 R44, P3, PT, R13, R24, RZ ;  /* 0x000000180d2c7210 */ /* 0x000fe40007f7e0ff */
[----:B------:R-:W-:-:S02]  /*a6d0*/  IADD3 R90, P4, PT, R12, R89, RZ ;  /* 0x000000590c5a7210 */ /* 0x000fc40007f9e0ff */
[C---:B------:R-:W-:Y:S02]  /*a6e0*/  IADD3 R94, P5, PT, R12.reuse, R93, RZ ;  /* 0x0000005d0c5e7210 */ /* 0x040fe40007fbe0ff */
[----:B------:R-:W-:Y:S02]  /*a6f0*/  IADD3 R98, P2, PT, R12, R97, RZ ;  /* 0x000000610c627210 */ /* 0x000fe40007f5e0ff */
[----:B------:R-:W-:Y:S02]  /*a700*/  LEA.HI.X.SX32 R43, R24, R66, 0x1, P3 ;  /* 0x00000042182b7211 */ /* 0x000fe400018f0eff */
[-C--:B------:R-:W-:Y:S02]  /*a710*/  LEA.HI.X.SX32 R89, R89, R22.reuse, 0x1, P4 ;  /* 0x0000001659597211 */ /* 0x080fe400020f0eff */
[-C--:B------:R-:W-:Y:S02]  /*a720*/  LEA.HI.X.SX32 R93, R93, R22.reuse, 0x1, P5 ;  /* 0x000000165d5d7211 */ /* 0x080fe400028f0eff */
[----:B------:R-:W-:-:S02]  /*a730*/  LEA.HI.X.SX32 R97, R97, R22, 0x1, P2 ;  /* 0x0000001661617211 */ /* 0x000fc400010f0eff */
[----:B------:R-:W-:Y:S02]  /*a740*/  IADD3 R52, P3, PT, R13, R20, RZ ;  /* 0x000000140d347210 */ /* 0x000fe40007f7e0ff */
[C---:B------:R-:W-:Y:S02]  /*a750*/  IADD3 R96, P4, PT, R12.reuse, R95, RZ ;  /* 0x0000005f0c607210 */ /* 0x040fe40007f9e0ff */
[C---:B------:R-:W-:Y:S02]  /*a760*/  IADD3 R100, P5, PT, R12.reuse, R99, RZ ;  /* 0x000000630c647210 */ /* 0x040fe40007fbe0ff */
[----:B------:R-:W-:Y:S02]  /*a770*/  IADD3 R104, P2, PT, R12, R103, RZ ;  /* 0x000000670c687210 */ /* 0x000fe40007f5e0ff */
[----:B------:R-:W-:Y:S01]  /*a780*/  LEA.HI.X.SX32 R51, R20, R66, 0x1, P3 ;  /* 0x0000004214337211 */ /* 0x000fe200018f0eff */
[----:B------:R-:W-:Y:S01]  /*a790*/  IMAD.WIDE.U32 R20, R61, 0x18, R28 ;  /* 0x000000183d147825 */ /* 0x000fe200078e001c */
[----:B------:R-:W-:-:S02]  /*a7a0*/  LEA.HI.X.SX32 R95, R95, R22, 0x1, P4 ;  /* 0x000000165f5f7211 */ /* 0x000fc400020f0eff */
[-C--:B------:R-:W-:Y:S02]  /*a7b0*/  LEA.HI.X.SX32 R99, R99, R22.reuse, 0x1, P5 ;  /* 0x0000001663637211 */ /* 0x080fe400028f0eff */
[----:B------:R-:W-:Y:S02]  /*a7c0*/  LEA.HI.X.SX32 R103, R103, R22, 0x1, P2 ;  /* 0x0000001667677211 */ /* 0x000fe400010f0eff */
[----:B------:R-:W-:Y:S02]  /*a7d0*/  IADD3 R63, P3, PT, R13, R190, RZ ;  /* 0x000000be0d3f7210 */ /* 0x000fe40007f7e0ff */
[C---:B------:R-:W-:Y:S02]  /*a7e0*/  IADD3 R102, P4, PT, R12.reuse, R101, RZ ;  /* 0x000000650c667210 */ /* 0x040fe40007f9e0ff */
[C---:B------:R-:W-:Y:S02]  /*a7f0*/  IADD3 R106, P5, PT, R12.reuse, R105, RZ ;  /* 0x000000690c6a7210 */ /* 0x040fe40007fbe0ff */
[----:B------:R-:W-:-:S02]  /*a800*/  IADD3 R110, P2, PT, R12, R109, RZ ;  /* 0x0000006d0c6e7210 */ /* 0x000fc40007f5e0ff */
[----:B------:R-:W-:Y:S02]  /*a810*/  LEA.HI.X.SX32 R190, R190, R66, 0x1, P3 ;  /* 0x00000042bebe7211 */ /* 0x000fe400018f0eff */
[-C--:B------:R-:W-:Y:S02]  /*a820*/  LEA.HI.X.SX32 R101, R101, R22.reuse, 0x1, P4 ;  /* 0x0000001665657211 */ /* 0x080fe400020f0eff */
[-C--:B------:R-:W-:Y:S02]  /*a830*/  LEA.HI.X.SX32 R105, R105, R22.reuse, 0x1, P5 ;  /* 0x0000001669697211 */ /* 0x080fe400028f0eff */
[----:B------:R-:W-:Y:S02]  /*a840*/  LEA.HI.X.SX32 R109, R109, R22, 0x1, P2 ;  /* 0x000000166d6d7211 */ /* 0x000fe400010f0eff */
[C---:B------:R-:W-:Y:S02]  /*a850*/  IADD3 R65, P3, PT, R12.reuse, R16, RZ ;  /* 0x000000100c417210 */ /* 0x040fe40007f7e0ff */
[----:B------:R-:W-:-:S02]  /*a860*/  IADD3 R108, P4, PT, R12, R107, RZ ;  /* 0x0000006b0c6c7210 */ /* 0x000fc40007f9e0ff */
[C---:B------:R-:W-:Y:S02]  /*a870*/  IADD3 R112, P5, PT, R12.reuse, R111, RZ ;  /* 0x0000006f0c707210 */ /* 0x040fe40007fbe0ff */
[----:B------:R-:W-:Y:S02]  /*a880*/  IADD3 R64, P2, PT, R12, R15, RZ ;  /* 0x0000000f0c407210 */ /* 0x000fe40007f5e0ff */
[-C--:B------:R-:W-:Y:S02]  /*a890*/  LEA.HI.X.SX32 R107, R107, R22.reuse, 0x1, P4 ;  /* 0x000000166b6b7211 */ /* 0x080fe400020f0eff */
[-C--:B------:R-:W-:Y:S02]  /*a8a0*/  LEA.HI.X.SX32 R111, R111, R22.reuse, 0x1, P5 ;  /* 0x000000166f6f7211 */ /* 0x080fe400028f0eff */
[-C--:B------:R-:W-:Y:S02]  /*a8b0*/  LEA.HI.X.SX32 R61, R16, R22.reuse, 0x1, P3 ;  /* 0x00000016103d7211 */ /* 0x080fe400018f0eff */
[----:B------:R-:W-:-:S02]  /*a8c0*/  LEA.HI.X.SX32 R125, R15, R22, 0x1, P2 ;  /* 0x000000160f7d7211 */ /* 0x000fc400010f0eff */
[C---:B------:R-:W-:Y:S02]  /*a8d0*/  IADD3 R114, P4, PT, R12.reuse, R113, RZ ;  /* 0x000000710c727210 */ /* 0x040fe40007f9e0ff */
[C---:B------:R-:W-:Y:S02]  /*a8e0*/  IADD3 R66, P5, PT, R12.reuse, R14, RZ ;  /* 0x0000000e0c427210 */ /* 0x040fe40007fbe0ff */
[C---:B------:R-:W-:Y:S02]  /*a8f0*/  IADD3 R70, P3, PT, R12.reuse, R3, RZ ;  /* 0x000000030c467210 */ /* 0x040fe40007f7e0ff */
[----:B------:R-:W-:Y:S02]  /*a900*/  IADD3 R72, P2, PT, R12, R2, RZ ;  /* 0x000000020c487210 */ /* 0x000fe40007f5e0ff */
[-C--:B------:R-:W-:Y:S02]  /*a910*/  LEA.HI.X.SX32 R113, R113, R22.reuse, 0x1, P4 ;  /* 0x0000001671717211 */ /* 0x080fe400020f0eff */
[----:B------:R-:W-:-:S02]  /*a920*/  LEA.HI.X.SX32 R124, R14, R22, 0x1, P5 ;  /* 0x000000160e7c7211 */ /* 0x000fc400028f0eff */
[-C--:B------:R-:W-:Y:S02]  /*a930*/  LEA.HI.X.SX32 R69, R3, R22.reuse, 0x1, P3 ;  /* 0x0000001603457211 */ /* 0x080fe400018f0eff */
[----:B------:R-:W-:Y:S02]  /*a940*/  LEA.HI.X.SX32 R71, R2, R22, 0x1, P2 ;  /* 0x0000001602477211 */ /* 0x000fe400010f0eff */
[C---:B------:R-:W-:Y:S02]  /*a950*/  IADD3 R68, P4, PT, R12.reuse, R4, RZ ;  /* 0x000000040c447210 */ /* 0x040fe40007f9e0ff */
[----:B------:R-:W-:Y:S02]  /*a960*/  IADD3 R74, P5, PT, R12, R0, RZ ;  /* 0x000000000c4a7210 */ /* 0x000fe40007fbe0ff */
[-C--:B------:R-:W-:Y:S02]  /*a970*/  LEA.HI.X.SX32 R67, R4, R22.reuse, 0x1, P4 ;  /* 0x0000001604437211 */ /* 0x080fe400020f0eff */
[----:B------:R-:W-:-:S02]  /*a980*/  LEA.HI.X.SX32 R73, R0, R22, 0x1, P5 ;  /* 0x0000001600497211 */ /* 0x000fc400028f0eff */
[----:B------:R-:W-:Y:S01]  /*a990*/  SHF.R.S32.HI R119, RZ, 0x1f, R223 ;  /* 0x0000001fff777819 */ /* 0x000fe200000114df */
[----:B------:R-:W-:-:S03]  /*a9a0*/  IMAD R13, R170, 0x18, RZ ;  /* 0x00000018aa0d7824 */ /* 0x000fc600078e02ff */
[----:B------:R-:W-:Y:S01]  /*a9b0*/  LEA.HI R119, R119, R223, RZ, 0x6 ;  /* 0x000000df77777211 */ /* 0x000fe200078f30ff */
[----:B------:R-:W-:Y:S01]  /*a9c0*/  IMAD.IADD R4, R21, 0x1, R13 ;  /* 0x0000000115047824 */ /* 0x000fe200078e020d */
[----:B------:R-:W-:Y:S01]  /*a9d0*/  SHF.L.U64.HI R21, R149, 0x2, R158 ;  /* 0x0000000295157819 */ /* 0x000fe2000001029e */
[----:B------:R-:W-:Y:S01]  /*a9e0*/  IMAD R59, R59, 0x18, RZ ;  /* 0x000000183b3b7824 */ /* 0x000fe200078e02ff */
[C---:B------:R-:W-:Y:S01]  /*a9f0*/  SHF.L.U64.HI R23, R148.reuse, 0x2, R156 ;  /* 0x0000000294177819 */ /* 0x040fe2000001029c */
[----:B------:R-:W-:Y:S01]  /*aa00*/  IMAD.SHL.U32 R24, R148, 0x4, RZ ;  /* 0x0000000494187824 */ /* 0x000fe200078e00ff */
[----:B------:R-:W-:Y:S01]  /*aa10*/  SHF.L.U64.HI R29, R37, 0x2, R32 ;  /* 0x00000002251d7819 */ /* 0x000fe20000010220 */
[----:B------:R-:W-:Y:S01]  /*aa20*/  IMAD.IADD R2, R19, 0x1, R59 ;  /* 0x0000000113027824 */ /* 0x000fe200078e023b */
[C---:B------:R-:W-:Y:S01]  /*aa30*/  SHF.L.U64.HI R57, R62.reuse, 0x2, R57 ;  /* 0x000000023e397819 */ /* 0x040fe20000010239 */
[----:B------:R-:W-:Y:S01]  /*aa40*/  IMAD.SHL.U32 R58, R62, 0x4, RZ ;  /* 0x000000043e3a7824 */ /* 0x000fe200078e00ff */
[----:B------:R-:W-:Y:S01]  /*aa50*/  SHF.L.U64.HI R31, R35, 0x2, R31 ;  /* 0x00000002231f7819 */ /* 0x000fe2000001021f */
        /* <DEDUP_REMOVED lines=8> */
[----:B------:R-:W-:Y:S01]  /*aae0*/  IMAD.MOV.U32 R3, RZ, RZ, R20 ;  /* 0x000000ffff037224 */ /* 0x000fe200078e0014 */
[----:B------:R-:W-:Y:S01]  /*aaf0*/  SHF.L.U64.HI R143, R142, 0x2, R143 ;  /* 0x000000028e8f7819 */ /* 0x000fe2000001028f */
[----:B------:R-:W-:Y:S01]  /*ab00*/  IMAD.MOV.U32 R0, RZ, RZ, R18 ;  /* 0x000000ffff007224 */ /* 0x000fe200078e0012 */
[----:B------:R-:W-:Y:S01]  /*ab10*/  SHF.L.U64.HI R141, R140, 0x2, R141 ;  /* 0x000000028c8d7819 */ /* 0x000fe2000001028d */
[----:B------:R-:W-:Y:S01]  /*ab20*/  IMAD.MOV.U32 R122, RZ, RZ, RZ ;  /* 0x000000ffff7a7224 */ /* 0x000fe200078e00ff */
        /* <DEDUP_REMOVED lines=30> */
[----:B------:R-:W-:-:S02]  /*ad10*/  SHF.L.U64.HI R63, R64, 0x2, R125 ;  /* 0x00000002403f7819 */ /* 0x000fc4000001027d */
[C---:B---3--:R-:W-:Y:S02]  /*ad20*/  IADD3 R78, P3, PT, R12.reuse, R210, RZ ;  /* 0x000000d20c4e7210 */ /* 0x048fe40007f7e0ff */
[----:B----4-:R-:W-:Y:S02]  /*ad30*/  IADD3 R80, P2, PT, R12, R209, RZ ;  /* 0x000000d10c507210 */ /* 0x010fe40007f5e0ff */
[-C--:B------:R-:W-:Y:S02]  /*ad40*/  LEA.HI.X.SX32 R77, R210, R22.reuse, 0x1, P3 ;  /* 0x00000016d24d7211 */ /* 0x080fe400018f0eff */
[----:B------:R-:W-:Y:S02]  /*ad50*/  LEA.HI.X.SX32 R79, R209, R22, 0x1, P2 ;  /* 0x00000016d14f7211 */ /* 0x000fe400010f0eff */
[C---:B--2---:R-:W-:Y:S02]  /*ad60*/  IADD3 R76, P4, PT, R12.reuse, R211, RZ ;  /* 0x000000d30c4c7210 */ /* 0x044fe40007f9e0ff */
[----:B-----5:R-:W-:-:S02]  /*ad70*/  IADD3 R82, P5, PT, R12, R198, RZ ;  /* 0x000000c60c527210 */ /* 0x020fc40007fbe0ff */
        /* <DEDUP_REMOVED lines=13> */
[----:B------:R-:W-:Y:S01]  /*ae50*/  LEA.HI.X.SX32 R131, R131, R22, 0x1, P5 ;  /* 0x0000001683837211 */ /* 0x000fe200028f0eff */
[----:B------:R-:W-:Y:S01]  /*ae60*/  IMAD.SHL.U32 R22, R149, 0x4, RZ ;  /* 0x0000000495167824 */ /* 0x000fe200078e00ff */
[----:B------:R-:W-:-:S04]  /*ae70*/  SHF.R.S32.HI R149, RZ, 0x6, R119 ;  /* 0x00000006ff957819 */ /* 0x000fc80000011477 */
[----:B------:R-:W-:Y:S01]  /*ae80*/  VIMNMX R148, PT, PT, R149, 0x2, !PT ;  /* 0x0000000295947848 */ /* 0x000fe20007fe0100 */
[C---:B------:R-:W-:Y:S01]  /*ae90*/  IMAD.SHL.U32 R12, R157.reuse, 0x4, RZ ;  /* 0x000000049d0c7824 */ /* 0x040fe200078e00ff */
        /* <DEDUP_REMOVED lines=73> */
[----:B------:R-:W-:-:S02]  /*b330*/  IMAD.SHL.U32 R116, R116, 0x4, RZ ;  /* 0x0000000474747824 */ /* 0x000fc400078e00ff */
[----:B------:R-:W-:Y:S02]  /*b340*/  IMAD.SHL.U32 R118, R118, 0x4, RZ ;  /* 0x0000000476767824 */ /* 0x000fe400078e00ff */
[----:B------:R-:W-:Y:S02]  /*b350*/  IMAD.SHL.U32 R120, R120, 0x4, RZ ;  /* 0x0000000478787824 */ /* 0x000fe400078e00ff */
[----:B------:R-:W-:Y:S02]  /*b360*/  IMAD.SHL.U32 R130, R130, 0x4, RZ ;  /* 0x0000000482827824 */ /* 0x000fe400078e00ff */
[----:B------:R-:W-:Y:S02]  /*b370*/  IMAD.SHL.U32 R132, R132, 0x4, RZ ;  /* 0x0000000484847824 */ /* 0x000fe400078e00ff */
[----:B------:R-:W-:Y:S02]  /*b380*/  VIADD R149, R149, 0xfffffffa ;  /* 0xfffffffa95957836 */ /* 0x000fe40000000000 */
[----:B------:R-:W-:Y:S01]  /*b390*/  VIADD R148, R148, 0xffffffff ;  /* 0xffffffff94947836 */ /* 0x000fe20000000000 */
[----:B------:R-:W-:Y:S01]  /*b3a0*/  UIADD3 UR24, UPT, UPT, UR24, -0x180, URZ ;  /* 0xfffffe8018187890 */ /* 0x000fe2000fffe0ff */
[----:B------:R-:W-:Y:S01]  /*b3b0*/  UMOV UR27, UR10 ;  /* 0x0000000a001b7c82 */ /* 0x000fe20008000000 */
[----:B------:R-:W-:Y:S01]  /*b3c0*/  UMOV UR25, 0x1 ;  /* 0x0000000100197882 */ /* 0x000fe20000000000 */
[----:B------:R-:W-:Y:S01]  /*b3d0*/  UMOV UR26, 0x5 ;  /* 0x00000005001a7882 */ /* 0x000fe20000000000 */
[----:B------:R-:W-:Y:S01]  /*b3e0*/  UMOV UR5, URZ ;  /* 0x000000ff00057c82 */ /* 0x000fe20008000000 */
[----:B------:R-:W-:Y:S01]  /*b3f0*/  UMOV UR7, URZ ;  /* 0x000000ff00077c82 */ /* 0x000fe20008000000 */
[----:B------:R-:W-:-:S06]  /*b400*/  UMOV UR4, URZ ;  /* 0x000000ff00047c82 */ /* 0x000fcc0008000000 */
.L_x_10:
[----:B------:R-:W-:Y:S01]  /*b410*/  UIADD3 UR5, UPT, UPT, UR5, 0x1, URZ ;  /* 0x0000000105057890 */ /* 0x000fe2000fffe0ff */
[----:B------:R-:W-:-:S04]  /*b420*/  DEPBAR.LE SB0, 0x8 ;  /* 0x000082000000791a */ /* 0x000fc80000000000 */
[----:B------:R-:W-:Y:S01]  /*b430*/  ULEA UR10, UR25, UR12, 0x3 ;  /* 0x0000000c190a7291 */ /* 0x000fe2000f8e18ff */
[----:B------:R-:W-:Y:S01]  /*b440*/  IMAD.U32 R122, R122, -0x80000000, RZ ;  /* 0x800000007a7a7824 */ /* 0x000fe200078e00ff */
[----:B------:R-:W-:Y:S02]  /*b450*/  UISETP.GT.AND UP1, UPT, UR5, 0x5, UPT ;  /* 0x000000050500788c */ /* 0x000fe4000bf24270 */
[----:B------:R-:W-:Y:S02]  /*b460*/  UIADD3 UR10, UPT, UPT, UR10, 0x30000, URZ ;  /* 0x000300000a0a7890 */ /* 0x000fe4000fffe0ff */
[----:B------:R-:W-:Y:S01]  /*b470*/  USEL UR5, UR5, URZ, !UP1 ;  /* 0x000000ff05057287 */ /* 0x000fe2000c800000 */
[----:B------:R-:W-:Y:S06]  /*b480*/  BAR.SYNC.DEFER_BLOCKING 0x0 ;  /* 0x0000000000007b1d */ /* 0x000fec0000010000 */
[----:B-1----:R-:W-:Y:S05]  /*b490*/  @P0 BRA `(.L_x_8) ;  /* 0x0000000400080947 */ /* 0x002fea0003800000 */
[----:B------:R-:W-:Y:S01]  /*b4a0*/  ULEA UR11, UR5, UR12, 0xe ;  /* 0x0000000c050b7291 */ /* 0x000fe2000f8e70ff */
[----:B------:R-:W-:Y:S01]  /*b4b0*/  UMOV UR6, URZ ;  /* 0x000000ff00067c82 */ /* 0x000fe20008000000 */
[----:B------:R-:W-:Y:S02]  /*b4c0*/  UMOV UR8, URZ ;  /* 0x000000ff00087c82 */ /* 0x000fe40008000000 */
[----:B------:R-:W-:Y:S02]  /*b4d0*/  USHF.R.U32.HI UR18, URZ, 0x4, UR11 ;  /* 0x00000004ff127899 */ /* 0x000fe4000801160b */
[----:B------:R-:W-:Y:S02]  /*b4e0*/  UIADD3 UR11, UPT, UPT, UR11, 0x18000, URZ ;  /* 0x000180000b0b7890 */ /* 0x000fe4000fffe0ff */
[----:B------:R-:W-:Y:S02]  /*b4f0*/  USGXT.U32 UR18, UR18, 0xe ;  /* 0x0000000e1212789a */ /* 0x000fe40008000000 */
[----:B------:R-:W-:-:S02]  /*b500*/  USHF.R.U32.HI UR11, URZ, 0x4, UR11 ;  /* 0x00000004ff0b7899 */ /* 0x000fc4000801160b */
[----:B------:R-:W-:Y:S02]  /*b510*/  UIADD3 UR20, UP1, UPT, UR18, 0x2, URZ ;  /* 0x0000000212147890 */ /* 0x000fe4000ff3e0ff */
[----:B------:R-:W-:Y:S02]  /*b520*/  USGXT.U32 UR22, UR11, 0xe ;  /* 0x0000000e0b16789a */ /* 0x000fe40008000000 */
[----:B------:R-:W-:Y:S02]  /*b530*/  UIADD3.X UR21, UPT, UPT, UR6, 0x40004040, URZ, UP1, !UPT ;  /* 0x4000404006157890 */ /* 0x000fe40008ffe4ff */
[----:B------:R-:W-:Y:S02]  /*b540*/  UIADD3 UR28, UP1, UPT, UR22, 0x2, URZ ;  /* 0x00000002161c7890 */ /* 0x000fe4000ff3e0ff */
[----:B------:R-:W-:Y:S02]  /*b550*/  UIADD3 UR56, UP4, UPT, UR20, 0x2, URZ ;  /* 0x0000000214387890 */ /* 0x000fe4000ff9e0ff */
[----:B------:R-:W-:-:S02]  /*b560*/  UIADD3 UR58, UP5, UPT, UR20, 0x4, URZ ;  /* 0x00000004143a7890 */ /* 0x000fc4000ffbe0ff */
[----:B------:R-:W-:Y:S02]  /*b570*/  UIADD3.X UR29, UPT, UPT, UR8, 0x40004040, URZ, UP1, !UPT ;  /* 0x40004040081d7890 */ /* 0x000fe40008ffe4ff */
[----:B------:R-:W-:Y:S02]  /*b580*/  UIADD3 UR60, UP6, UPT, UR20, 0x1fe, URZ ;  /* 0x000001fe143c7890 */ /* 0x000fe4000ffde0ff */
[----:B------:R-:W-:Y:S02]  /*b590*/  UIADD3 UR62, UP1, UPT, UR20, 0x200, URZ ;  /* 0x00000200143e7890 */ /* 0x000fe4000ff3e0ff */
[----:B------:R-:W-:Y:S02]  /*b5a0*/  UIADD3 UR64, UP2, UPT, UR20, 0x202, URZ ;  /* 0x0000020214407890 */ /* 0x000fe4000ff5e0ff */
[----:B------:R-:W-:Y:S02]  /*b5b0*/  UIADD3.X UR57, UPT, UPT, UR21, URZ, URZ, UP4, !UPT ;  /* 0x000000ff15397290 */ /* 0x000fe4000a7fe4ff */
[----:B------:R-:W-:-:S02]  /*b5c0*/  UIADD3 UR66, UP3, UPT, UR20, 0x204, URZ ;  /* 0x0000020414427890 */ /* 0x000fc4000ff7e0ff */
[----:B------:R-:W-:Y:S02]  /*b5d0*/  UIADD3 UR30, UP4, UPT, UR28, 0x2, URZ ;  /* 0x000000021c1e7890 */ /* 0x000fe4000ff9e0ff */
[----:B------:R-:W-:Y:S02]  /*b5e0*/  UIADD3.X UR59, UPT, UPT, UR21, URZ, URZ, UP5, !UPT ;  /* 0x000000ff153b7290 */ /* 0x000fe4000affe4ff */
[----:B------:R-:W-:Y:S02]  /*b5f0*/  UIADD3 UR32, UP5, UPT, UR28, 0x4, URZ ;  /* 0x000000041c207890 */ /* 0x000fe4000ffbe0ff */
[----:B------:R-:W-:Y:S02]  /*b600*/  UIADD3.X UR61, UPT, UPT, UR21, URZ, URZ, UP6, !UPT ;  /* 0x000000ff153d7290 */ /* 0x000fe4000b7fe4ff */
[----:B------:R-:W-:Y:S02]  /*b610*/  UIADD3 UR34, UP6, UPT, UR28, 0x1fe, URZ ;  /* 0x000001fe1c227890 */ /* 0x000fe4000ffde0ff */
[----:B------:R-:W-:-:S02]  /*b620*/  UIADD3.X UR63, UPT, UPT, UR21, URZ, URZ, UP1, !UPT ;  /* 0x000000ff153f7290 */ /* 0x000fc40008ffe4ff */
[----:B------:R-:W-:Y:S02]  /*b630*/  UIADD3 UR36, UP1, UPT, UR28, 0x200, URZ ;  /* 0x000002001c247890 */ /* 0x000fe4000ff3e0ff */
[----:B------:R-:W-:Y:S02]  /*b640*/  UIADD3.X UR65, UPT, UPT, UR21, URZ, URZ, UP2, !UPT ;  /* 0x000000ff15417290 */ /* 0x000fe400097fe4ff */
[----:B------:R-:W-:Y:S02]  /*b650*/  UIADD3 UR38, UP2, UPT, UR28, 0x202, URZ ;  /* 0x000002021c267890 */ /* 0x000fe4000ff5e0ff */
[----:B------:R-:W-:Y:S02]  /*b660*/  UIADD3.X UR67, UPT, UPT, UR21, URZ, URZ, UP3, !UPT ;  /* 0x000000ff15437290 */ /* 0x000fe40009ffe4ff */
[----:B------:R-:W-:Y:S02]  /*b670*/  UIADD3.X UR31, UPT, UPT, UR29, URZ, URZ, UP4, !UPT ;  /* 0x000000ff1d1f7290 */ /* 0x000fe4000a7fe4ff */
[----:B------:R-:W-:-:S02]  /*b680*/  UIADD3 UR40, UP3, UPT, UR28, 0x204, URZ ;  /* 0x000002041c287890 */ /* 0x000fc4000ff7e0ff */
[----:B------:R-:W-:Y:S02]  /*b690*/  UIADD3.X UR33, UPT, UPT, UR29, URZ, URZ, UP5, !UPT ;  /* 0x000000ff1d217290 */ /* 0x000fe4000affe4ff */
[----:B------:R-:W-:Y:S02]  /*b6a0*/  UIADD3.X UR35, UPT, UPT, UR29, URZ, URZ, UP6, !UPT ;  /* 0x000000ff1d237290 */ /* 0x000fe4000b7fe4ff */
[----:B------:R-:W-:Y:S02]  /*b6b0*/  UIADD3.X UR37, UPT, UPT, UR29, URZ, URZ, UP1, !UPT ;  /* 0x000000ff1d257290 */ /* 0x000fe40008ffe4ff */
[----:B------:R-:W-:Y:S01]  /*b6c0*/  UIADD3.X UR39, UPT, UPT, UR29, URZ, URZ, UP2, !UPT ;  /* 0x000000ff1d277290 */ /* 0x000fe200097fe4ff */
[----:B------:R-:W-:Y:S01]  /*b6d0*/  UMOV UR14, 0x0 ;  /* 0x00000000000e7882 */ /* 0x000fe20000000000 */
[----:B------:R-:W-:Y:S01]  /*b6e0*/  UMOV UR15, 0x4100910 ;  /* 0x04100910000f7882 */ /* 0x000fe20000000000 */
[----:B------:R-:W-:Y:S01]  /*b6f0*/  UMOV UR19, 0x40004040 ;  /* 0x4000404000137882 */ /* 0x000fe20000000000 */
[----:B------:R-:W-:Y:S01]  /*b700*/  UMOV UR23, 0x40004040 ;  /* 0x4000404000177882 */ /* 0x000fe20000000000 */
[----:B------:R-:W-:Y:S01]  /*b710*/  UIADD3.X UR41, UPT, UPT, UR29, URZ, URZ, UP3, !UPT ;  /* 0x000000ff1d297290 */ /* 0x000fe20009ffe4ff */
[----:B------:R1:W-:Y:S01]  /*b720*/  UTCHMMA gdesc[UR18], gdesc[UR22], tmem[UR9], tmem[UR14], idesc[UR15], UPT ;  /* 0x00ff0e16120075ea */ /* 0x0003e2000b800009 */
[----:B------:R-:W-:Y:S01]  /*b730*/  UMOV UR16, 0x0 ;  /* 0x0000000000107882 */ /* 0x000fe20000000000 */
[----:B------:R-:W-:Y:S01]  /*b740*/  UMOV UR17, 0x4100910 ;  /* 0x0410091000117882 */ /* 0x000fe20000000000 */
[----:B------:R-:W-:Y:S01]  /*b750*/  UMOV UR44, 0x0 ;  /* 0x00000000002c7882 */ /* 0x000fe20000000000 */
[----:B------:R-:W-:Y:S01]  /*b760*/  UMOV UR45, 0x4100910 ;  /* 0x04100910002d7882 */ /* 0x000fe20000000000 */
        /* <DEDUP_REMOVED lines=11> */
[----:B------:R-:W-:Y:S01]  /*b820*/  UMOV UR11, URZ ;  /* 0x000000ff000b7c82 */ /* 0x000fe20008000000 */
[----:B------:R1:W-:Y:S01]  /*b830*/  UTCHMMA gdesc[UR60], gdesc[UR34], tmem[UR9], tmem[UR46], idesc[UR47], UPT ;  /* 0x00ff2e223c0075ea */ /* 0x0003e2000b800009 */
[----:B------:R-:W-:Y:S01]  /*b840*/  UMOV UR54, 0x0 ;  /* 0x0000000000367882 */ /* 0x000fe20000000000 */
[----:B------:R-:W-:Y:S01]  /*b850*/  UMOV UR55, 0x4100910 ;  /* 0x0410091000377882 */ /* 0x000fe20000000000 */
[----:B------:R1:W-:Y:S01]  /*b860*/  UTCHMMA gdesc[UR62], gdesc[UR36], tmem[UR9], tmem[UR52], idesc[UR53], UPT ;  /* 0x00ff34243e0075ea */ /* 0x0003e2000b800009 */
[----:B------:R-:W-:Y:S01]  /*b870*/  UMOV UR6, UR10 ;  /* 0x0000000a00067c82 */ /* 0x000fe20008000000 */
[----:B------:R1:W-:Y:S01]  /*b880*/  UTCHMMA gdesc[UR64], gdesc[UR38], tmem[UR9], tmem[UR50], idesc[UR51], UPT ;  /* 0x00ff3226400075ea */ /* 0x0003e2000b800009 */
[----:B------:R1:W-:Y:S01]  /*b890*/  UTCHMMA gdesc[UR66], gdesc[UR40], tmem[UR9], tmem[UR54], idesc[UR55], UPT ;  /* 0x00ff3628420075ea */ /* 0x0003e2000b800009 */
[----:B------:R1:W-:Y:S01]  /*b8a0*/  UTCBAR [UR6], URZ ;  /* 0x000000ff060073e9 */ /* 0x0003e200080000ff */
[----:B------:R-:W-:Y:S01]  /*b8b0*/  NOP ;  /* 0x0000000000007918 */ /* 0x000fe20000000000 */
.L_x_8:
[----:B------:R-:W2:Y:S01]  /*b8c0*/  SYNCS.PHASECHK.TRANS64.TRYWAIT P3, [UR27], R122 ;  /* 0x0000007aff0075a7 */ /* 0x000ea2000806111b */
[----:B------:R-:W-:Y:S01]  /*b8d0*/  ISETP.LE.AND P2, PT, R149, UR4, PT ;  /* 0x0000000495007c0c */ /* 0x000fe2000bf43270 */
[----:B-1----:R-:W-:Y:S01]  /*b8e0*/  UMOV UR6, UR7 ;  /* 0x0000000700067c82 */ /* 0x002fe20008000000 */
[----:B--2---:R-:W-:Y:S11]  /*b8f0*/  @!P3 BRA `(.L_x_9) ;  /* 0x0000002800fcb947 */ /* 0x004ff60003800000 */
.L_x_16:
[C---:B------:R-:W-:Y:S01]  /*b900*/  ISETP.GE.AND P3, PT, R11.reuse, UR24, PT ;  /* 0x000000180b007c0c */ /* 0x040fe2000bf66270 */
[----:B------:R-:W-:Y:S01]  /*b910*/  BAR.SYNC.DEFER_BLOCKING 0x0 ;  /* 0x0000000000007b1d */ /* 0x000fe20000010000 */
[----:B------:R-:W-:Y:S01]  /*b920*/  UIADD3 UR26, UPT, UPT, UR26, 0x1, URZ ;  /* 0x000000011a1a7890 */ /* 0x000fe2000fffe0ff */
[----:B------:R-:W-:Y:S01]  /*b930*/  LOP3.LUT R123, R11, 0x2, RZ, 0xfc, !PT ;  /* 0x000000020b7b7812 */ /* 0x000fe200078efcff */
[----:B------:R-:W-:Y:S01]  /*b940*/  UIADD3 UR4, UPT, UPT, UR4, 0x1, URZ ;  /* 0x0000000104047890 */ /* 0x000fe2000fffe0ff */
[----:B------:R-:W-:Y:S01]  /*b950*/  SEL R122, RZ, 0x4, P3 ;  /* 0x00000004ff7a7807 */ /* 0x000fe20001800000 */
[----:B------:R-:W-:Y:S01]  /*b960*/  UISETP.GT.AND UP1, UPT, UR26, 0x5, UPT ;  /* 0x000000051a00788c */ /* 0x000fe2000bf24270 */
[----:B------:R-:W-:Y:S01]  /*b970*/  ISETP.GE.AND P3, PT, R123, UR24, PT ;  /* 0x000000187b007c0c */ /* 0x000fe2000bf66270 */
[----:B------:R-:W-:Y:S01]  /*b980*/  UIADD3 UR25, UPT, UPT, UR25, 0x1, URZ ;  /* 0x0000000119197890 */ /* 0x000fe2000fffe0ff */
[----:B------:R-:W-:Y:S01]  /*b990*/  SEL R122, R122, RZ, !P2 ;  /* 0x000000ff7a7a7207 */ /* 0x000fe20005000000 */
[----:B------:R-:W-:Y:S01]  /*b9a0*/  USEL UR26, UR26, URZ, !UP1 ;  /* 0x000000ff1a1a7287 */ /* 0x000fe2000c800000 */
[----:B------:R-:W-:Y:S01]  /*b9b0*/  SEL R123, RZ, 0x4, P3 ;  /* 0x00000004ff7b7807 */ /* 0x000fe20001800000 */
[----:B------:R-:W-:Y:S01]  /*b9c0*/  UISETP.GT.AND UP1, UPT, UR25, 0x1, UPT ;  /* 0x000000011900788c */ /* 0x000fe2000bf24270 */
[----:B------:R-:W-:Y:S01]  /*b9d0*/  ISETP.NE.U32.AND P4, PT, R122, RZ, PT ;  /* 0x000000ff7a00720c */ /* 0x000fe20003f85070 */
[----:B------:R-:W-:Y:S01]  /*b9e0*/  ULEA UR7, UR26, UR12, 0xe ;  /* 0x0000000c1a077291 */ /* 0x000fe2000f8e70ff */
[----:B------:R-:W-:Y:S01]  /*b9f0*/  LOP3.LUT R125, R11, 0x20, RZ, 0xfc, !PT ;  /* 0x000000200b7d7812 */ /* 0x000fe200078efcff */
[----:B------:R-:W-:Y:S01]  /*ba00*/  USEL UR25, UR25, URZ, !UP1 ;  /* 0x000000ff19197287 */ /* 0x000fe2000c800000 */
[----:B------:R-:W-:Y:S01]  /*ba10*/  IADD3 R122, P3, PT, R0, R84, RZ ;  /* 0x00000054007a7210 */ /* 0x000fe20007f7e0ff */
[----:B------:R-:W-:Y:S01]  /*ba20*/  UMOV UR27, UR10 ;  /* 0x0000000a001b7c82 */ /* 0x000fe20008000000 */
[----:B------:R-:W-:Y:S01]  /*ba30*/  SEL R124, R123, RZ, !P2 ;  /* 0x000000ff7b7c7207 */ /* 0x000fe20005000000 */
[----:B------:R-:W-:Y:S01]  /*ba40*/  VIADD R129, R240, UR7 ;  /* 0x00000007f0817c36 */ /* 0x000fe20008000000 */
[----:B------:R-:W-:Y:S01]  /*ba50*/  ISETP.GE.AND P5, PT, R125, UR24, PT ;  /* 0x000000187d007c0c */ /* 0x000fe2000bfa6270 */
[----:B------:R-:W-:Y:S01]  /*ba60*/  IMAD.X R123, R2, 0x1, R83, P3 ;  /* 0x00000001027b7824 */ /* 0x000fe200018e0653 */
[----:B------:R-:W-:Y:S01]  /*ba70*/  ISETP.NE.U32.AND P3, PT, R124, RZ, PT ;  /* 0x000000ff7c00720c */ /* 0x000fe20003f65070 */
[----:B------:R-:W-:Y:S01]  /*ba80*/  VIADD R125, R9, UR7 ;  /* 0x00000007097d7c36 */ /* 0x000fe20008000000 */
[----:B------:R-:W-:Y:S01]  /*ba90*/  SEL R124, RZ, 0x4, P5 ;  /* 0x00000004ff7c7807 */ /* 0x000fe20002800000 */
[----:B------:R-:W-:Y:S01]  /*baa0*/  VIADD R151, R237, UR7 ;  /* 0x00000007ed977c36 */ /* 0x000fe20008000000 */
[----:B------:R-:W-:-:S02]  /*bab0*/  LOP3.LUT R126, R11, 0x22, RZ, 0xfc, !PT ;  /* 0x000000220b7e7812 */ /* 0x000fc400078efcff */
[----:B------:R-:W-:Y:S01]  /*bac0*/  @!PT LDS RZ, [RZ] ;  /* 0x00000000fffff984 */ /* 0x000fe20000000800 */
[----:B------:R-:W-:Y:S01]  /*bad0*/  @!PT LDS RZ, [RZ] ;  /* 0x00000000fffff984 */ /* 0x000fe20000000800 */
[----:B------:R-:W-:Y:S01]  /*bae0*/  @!PT LDS RZ, [RZ] ;  /* 0x00000000fffff984 */ /* 0x000fe20000000800 */
[----:B------:R1:W-:Y:S01]  /*baf0*/  LDGSTS.E [R125], desc[UR42][R122.64], P4 ;  /* 0x000000007a7d7fae */ /* 0x0003e2000a1a102a */
[----:B------:R-:W-:Y:S02]  /*bb00*/  SEL R124, R124, RZ, !P2 ;  /* 0x000000ff7c7c7207 */ /* 0x000fe40005000000 */
[----:B------:R-:W-:Y:S02]  /*bb10*/  ISETP.GE.AND P5, PT, R126, UR24, PT ;  /* 0x000000187e007c0c */ /* 0x000fe4000bfa6270 */
[C---:B------:R-:W-:Y:S02]  /*bb20*/  LOP3.LUT R126, R11.reuse, 0x4, RZ, 0xfc, !PT ;  /* 0x000000040b7e7812 */ /* 0x040fe400078efcff */
[C---:B------:R-:W-:Y:S02]  /*bb30*/  LOP3.LUT R127, R11.reuse, 0x24, RZ, 0xfc, !PT ;  /* 0x000000240b7f7812 */ /* 0x040fe400078efcff */
[C---:B------:R-:W-:Y:S02]  /*bb40*/  LOP3.LUT R128, R11.reuse, 0x1c, RZ, 0xfc, !PT ;  /* 0x0000001c0b807812 */ /* 0x040fe400078efcff */
[----:B------:R-:W-:-:S02]  /*bb50*/  LOP3.LUT R150, R11, 0x1e, RZ, 0xfc, !PT ;  /* 0x0000001e0b967812 */ /* 0x000fc400078efcff */
[----:B-1----:R-:W-:-:S05]  /*bb60*/  IADD3 R122, P4, PT, R0, R82, RZ ;  /* 0x00000052007a7210 */ /* 0x002fca0007f9e0ff */
[----:B------:R-:W-:Y:S01]  /*bb70*/  IMAD.X R123, R2, 0x1, R81, P4 ;  /* 0x00000001027b7824 */ /* 0x000fe200020e0651 */
[----:B------:R-:W-:Y:S02]  /*bb80*/  ISETP.NE.U32.AND P4, PT, R124, RZ, PT ;  /* 0x000000ff7c00720c */ /* 0x000fe40003f85070 */
[----:B------:R-:W-:Y:S02]  /*bb90*/  SEL R124, RZ, 0x4, P5 ;  /* 0x00000004ff7c7807 */ /* 0x000fe40002800000 */
[----:B------:R1:W-:Y:S01]  /*bba0*/  LDGSTS.E [R125+0x8], desc[UR42][R122.64], P3 ;  /* 0x000080007a7d7fae */ /* 0x0003e200099a102a */
[----:B------:R-:W-:Y:S02]  /*bbb0*/  ISETP.GE.AND P3, PT, R126, UR24, PT ;  /* 0x000000187e007c0c */ /* 0x000fe4000bf66270 */
[----:B------:R-:W-:Y:S02]  /*bbc0*/  SEL R124, R124, RZ, !P2 ;  /* 0x000000ff7c7c7207 */ /* 0x000fe40005000000 */
        /* <DEDUP_REMOVED lines=14> */
[----:B------:R-:W-:Y:S01]  /*bcb0*/  ISETP.GE.AND P5, PT, R127, UR24, PT ;  /* 0x000000187f007c0c */ /* 0x000fe2000bfa6270 */
[----:B------:R-:W-:Y:S01]  /*bcc0*/  VIADD R127, R126, UR7 ;  /* 0x000000077e7f7c36 */ /* 0x000fe20008000000 */
[----:B------:R-:W-:Y:S02]  /*bcd0*/  SEL R124, R124, RZ, !P2 ;  /* 0x000000ff7c7c7207 */ /* 0x000fe40005000000 */
[----:B------:R-:W-:-:S02]  /*bce0*/  LOP3.LUT R126, R11, 0x26, RZ, 0xfc, !PT ;  /* 0x000000260b7e7812 */ /* 0x000fc400078efcff */
[----:B-1----:R-:W-:Y:S01]  /*bcf0*/  IADD3 R122, P4, PT, R0, R80, RZ ;  /* 0x00000050007a7210 */ /* 0x002fe20007f9e0ff */
[----:B------:R-:W-:-:S04]  /*bd00*/  VIADD R125, R252, UR7 ;  /* 0x00000007fc7d7c36 */ /* 0x000fc80008000000 */
[----:B------:R-:W-:Y:S01]  /*bd10*/  IMAD.X R123, R2, 0x1, R79, P4 ;  /* 0x00000001027b7824 */ /* 0x000fe200020e064f */
[----:B------:R-:W-:Y:S02]  /*bd20*/  ISETP.NE.U32.AND P4, PT, R124, RZ, PT ;  /* 0x000000ff7c00720c */ /* 0x000fe40003f85070 */
[----:B------:R-:W-:Y:S02]  /*bd30*/  SEL R124, RZ, 0x4, P5 ;  /* 0x00000004ff7c7807 */ /* 0x000fe40002800000 */
[----:B------:R1:W-:Y:S01]  /*bd40*/  LDGSTS.E [R127], desc[UR42][R122.64], P3 ;  /* 0x000000007a7f7fae */ /* 0x0003e200099a102a */
        /* <DEDUP_REMOVED lines=126> */
[----:B-1----:R-:W-:Y:S02]  /*c530*/  IADD3 R122, P4, PT, R0, R64, RZ ;  /* 0x00000040007a7210 */ /* 0x002fe40007f9e0ff */
[----:B------:R-:W-:-:S03]  /*c540*/  LOP3.LUT R125, R11, 0x3a, RZ, 0xfc, !PT ;  /* 0x0000003a0b7d7812 */ /* 0x000fc600078efcff */
        /* <DEDUP_REMOVED lines=30> */
[----:B-1----:R-:W-:-:S05]  /*c730*/  IADD3 R122, P4, PT, R0, R132, RZ ;  /* 0x00000084007a7210 */ /* 0x002fca0007f9e0ff */
[----:B------:R-:W-:Y:S01]  /*c740*/  IMAD.X R123, R2, 0x1, R131, P4 ;  /* 0x00000001027b7824 */ /* 0x000fe200020e0683 */
[----:B------:R-:W-:Y:S02]  /*c750*/  ISETP.NE.U32.AND P4, PT, R124, RZ, PT ;  /* 0x000000ff7c00720c */ /* 0x000fe40003f85070 */
[----:B------:R-:W-:Y:S02]  /*c760*/  SEL R124, RZ, 0x4, P5 ;  /* 0x00000004ff7c7807 */ /* 0x000fe40002800000 */
[----:B------:R1:W-:Y:S01]  /*c770*/  LDGSTS.E [R129], desc[UR42][R122.64], P3 ;  /* 0x000000007a817fae */ /* 0x0003e200099a102a */
[----:B------:R-:W-:Y:S02]  /*c780*/  ISETP.GE.AND P5, PT, R125, UR24, PT ;  /* 0x000000187d007c0c */ /* 0x000fe4000bfa6270 */
[----:B------:R-:W-:Y:S02]  /*c790*/  SEL R124, R124, RZ, !P2 ;  /* 0x000000ff7c7c7207 */ /* 0x000fe40005000000 */
[----:B------:R-:W-:-:S04]  /*c7a0*/  SEL R125, RZ, 0x4, P5 ;  /* 0x00000004ff7d7807 */ /* 0x000fc80002800000 */
[----:B------:R-:W-:Y:S02]  /*c7b0*/  SEL R126, R125, RZ, !P2 ;  /* 0x000000ff7d7e7207 */ /* 0x000fe40005000000 */
[----:B-1----:R-:W-:-:S05]  /*c7c0*/  IADD3 R122, P3, PT, R0, R130, RZ ;  /* 0x00000082007a7210 */ /* 0x002fca0007f7e0ff */
[----:B------:R-:W-:Y:S01]  /*c7d0*/  IMAD.X R123, R2, 0x1, R121, P3 ;  /* 0x00000001027b7824 */ /* 0x000fe200018e0679 */
[----:B------:R-:W-:Y:S02]  /*c7e0*/  ISETP.NE.U32.AND P3, PT, R124, RZ, PT ;  /* 0x000000ff7c00720c */ /* 0x000fe40003f65070 */
[----:B------:R-:W-:Y:S02]  /*c7f0*/  IADD3 R124, P5, PT, R0, R92, RZ ;  /* 0x0000005c007c7210 */ /* 0x000fe40007fbe0ff */
[----:B------:R1:W-:Y:S01]  /*c800*/  LDGSTS.E [R129+0x8], desc[UR42][R122.64], P4 ;  /* 0x000080007a817fae */ /* 0x0003e2000a1a102a */
[----:B------:R-:W-:Y:S02]  /*c810*/  ISETP.GE.AND P4, PT, R128, UR24, PT ;  /* 0x0000001880007c0c */ /* 0x000fe4000bf86270 */
[----:B------:R-:W-:Y:S01]  /*c820*/  IMAD.X R125, R2, 0x1, R91, P5 ;  /* 0x00000001027d7824 */ /* 0x000fe200028e065b */
[----:B------:R-:W-:Y:S02]  /*c830*/  ISETP.NE.U32.AND P5, PT, R126, RZ, PT ;  /* 0x000000ff7e00720c */ /* 0x000fe40003fa5070 */
[----:B------:R-:W-:-:S02]  /*c840*/  SEL R126, RZ, 0x4, P4 ;  /* 0x00000004ff7e7807 */ /* 0x000fc40002000000 */
[----:B------:R-:W-:Y:S01]  /*c850*/  LOP3.LUT R128, R11, 0x3c, RZ, 0xfc, !PT ;  /* 0x0000003c0b807812 */ /* 0x000fe200078efcff */
[----:B------:R2:W-:Y:S01]  /*c860*/  LDGSTS.E [R129+0x2000], desc[UR42][R124.64], P3 ;  /* 0x020000007c817fae */ /* 0x0005e200099a102a */
[----:B------:R-:W-:Y:S02]  /*c870*/  SEL R126, R126, RZ, !P2 ;  /* 0x000000ff7e7e7207 */ /* 0x000fe40005000000 */
[----:B-1----:R-:W-:Y:S02]  /*c880*/  IADD3 R122, P4, PT, R0, R90, RZ ;  /* 0x0000005a007a7210 */ /* 0x002fe40007f9e0ff */
[----:B------:R-:W-:-:S03]  /*c890*/  ISETP.NE.U32.AND P3, PT, R126, RZ, PT ;  /* 0x000000ff7e00720c */ /* 0x000fc60003f65070 */
[----:B------:R-:W-:Y:S01]  /*c8a0*/  IMAD.X R123, R2, 0x1, R89, P4 ;  /* 0x00000001027b7824 */ /* 0x000fe200020e0659 */
[----:B--2---:R-:W-:-:S04]  /*c8b0*/  IADD3 R124, P4, PT, R0, R120, RZ ;  /* 0x00000078007c7210 */ /* 0x004fc80007f9e0ff */
[----:B------:R1:W-:Y:S01]  /*c8c0*/  LDGSTS.E [R129+0x2008], desc[UR42][R122.64], P5 ;  /* 0x020080007a817fae */ /* 0x0003e2000a9a102a */
[----:B------:R-:W-:Y:S02]  /*c8d0*/  ISETP.GE.AND P5, PT, R150, UR24, PT ;  /* 0x0000001896007c0c */ /* 0x000fe4000bfa6270 */
[----:B------:R-:W-:Y:S01]  /*c8e0*/  LOP3.LUT R150, R11, 0x3e, RZ, 0xfc, !PT ;  /* 0x0000003e0b967812 */ /* 0x000fe200078efcff */
[----:B------:R-:W-:Y:S01]  /*c8f0*/  IMAD.X R125, R2, 0x1, R119, P4 ;  /* 0x00000001027d7824 */ /* 0x000fe200020e0677 */
[----:B------:R-:W-:Y:S02]  /*c900*/  ISETP.GE.AND P4, PT, R128, UR24, PT ;  /* 0x0000001880007c0c */ /* 0x000fe4000bf86270 */
[----:B------:R-:W2:Y:S01]  /*c910*/  S2R R128, SR_TID.X ;  /* 0x0000000000807919 */ /* 0x000ea20000002100 */
[----:B------:R-:W-:Y:S02]  /*c920*/  SEL R126, RZ, 0x4, P5 ;  /* 0x00000004ff7e7807 */ /* 0x000fe40002800000 */
[----:B------:R-:W-:Y:S01]  /*c930*/  SEL R127, RZ, 0x4, P4 ;  /* 0x00000004ff7f7807 */ /* 0x000fe20002000000 */
[----:B------:R3:W-:Y:S01]  /*c940*/  LDGSTS.E [R151], desc[UR42][R124.64], P3 ;  /* 0x000000007c977fae */ /* 0x0007e200099a102a */
[----:B------:R-:W-:Y:S01]  /*c950*/  SEL R126, R126, RZ, !P2 ;  /* 0x000000ff7e7e7207 */ /* 0x000fe20005000000 */
[----:B-1----:R-:W-:Y:S01]  /*c960*/  VIADD R129, R10, UR7 ;  /* 0x000000070a817c36 */ /* 0x002fe20008000000 */
[----:B------:R-:W-:-:S02]  /*c970*/  IADD3 R122, P3, PT, R0, R88, RZ ;  /* 0x00000058007a7210 */ /* 0x000fc40007f7e0ff */
[----:B------:R-:W-:Y:S02]  /*c980*/  ISETP.NE.U32.AND P4, PT, R126, RZ, PT ;  /* 0x000000ff7e00720c */ /* 0x000fe40003f85070 */
[----:B------:R-:W-:Y:S01]  /*c990*/  SEL R127, R127, RZ, !P2 ;  /* 0x000000ff7f7f7207 */ /* 0x000fe20005000000 */
[----:B------:R-:W-:Y:S01]  /*c9a0*/  IMAD.X R123, R2, 0x1, R87, P3 ;  /* 0x00000001027b7824 */ /* 0x000fe200018e0657 */
[----:B---3--:R-:W-:-:S05]  /*c9b0*/  IADD3 R124, P5, PT, R0, R118, RZ ;  /* 0x00000076007c7210 */ /* 0x008fca0007fbe0ff */
[----:B------:R-:W-:Y:S01]  /*c9c0*/  IMAD.X R125, R2, 0x1, R117, P5 ;  /* 0x00000001027d7824 */ /* 0x000fe200028e0675 */
[----:B------:R-:W-:-:S04]  /*c9d0*/  ISETP.GE.AND P5, PT, R150, UR24, PT ;  /* 0x0000001896007c0c */ /* 0x000fc8000bfa6270 */
[----:B------:R-:W-:Y:S01]  /*c9e0*/  SEL R126, RZ, 0x4, P5 ;  /* 0x00000004ff7e7807 */ /* 0x000fe20002800000 */
[----:B------:R1:W-:Y:S01]  /*c9f0*/  LDGSTS.E [R151+0x8], desc[UR42][R124.64], P4 ;  /* 0x000080007c977fae */ /* 0x0003e2000a1a102a */
[----:B------:R-:W-:Y:S02]  /*ca00*/  ISETP.NE.U32.AND P5, PT, R127, RZ, PT ;  /* 0x000000ff7f00720c */ /* 0x000fe40003fa5070 */
[----:B------:R-:W-:Y:S02]  /*ca10*/  SEL R126, R126, RZ, !P2 ;  /* 0x000000ff7e7e7207 */ /* 0x000fe40005000000 */
[----:B--2---:R-:W-:-:S04]  /*ca20*/  LOP3.LUT R128, R128, 0x3f, RZ, 0xc0, !PT ;  /* 0x0000003f80807812 */ /* 0x004fc800078ec0ff */
[----:B------:R-:W-:Y:S01]  /*ca30*/  ISETP.GE.AND P3, PT, R128, UR24, PT ;  /* 0x0000001880007c0c */ /* 0x000fe2000bf66270 */
[----:B------:R-:W-:Y:S01]  /*ca40*/  UIADD3 UR24, UPT, UPT, UR24, -0x40, URZ ;  /* 0xffffffc018187890 */ /* 0x000fe2000fffe0ff */
[----:B-1----:R-:W-:Y:S02]  /*ca50*/  IADD3 R124, P4, PT, R0, R86, RZ ;  /* 0x00000056007c7210 */ /* 0x002fe40007f9e0ff */
[----:B------:R-:W-:Y:S01]  /*ca60*/  SEL R127, RZ, 0x4, P3 ;  /* 0x00000004ff7f7807 */ /* 0x000fe20001800000 */
[----:B------:R1:W-:Y:S02]  /*ca70*/  LDGSTS.E [R151+0x2000], desc[UR42][R122.64], P5 ;  /* 0x020000007a977fae */ /* 0x0003e4000a9a102a */
[----:B------:R-:W-:Y:S01]  /*ca80*/  IMAD.X R125, R2, 0x1, R85, P4 ;  /* 0x00000001027d7824 */ /* 0x000fe200020e0655 */
[----:B------:R-:W-:Y:S02]  /*ca90*/  SEL R127, R127, RZ, !P2 ;  /* 0x000000ff7f7f7207 */ /* 0x000fe40005000000 */
[----:B------:R-:W-:-:S02]  /*caa0*/  ISETP.NE.U32.AND P2, PT, R126, RZ, PT ;  /* 0x000000ff7e00720c */ /* 0x000fc40003f45070 */
[----:B------:R-:W-:Y:S02]  /*cab0*/  ISETP.NE.U32.AND P3, PT, R127, RZ, PT ;  /* 0x000000ff7f00720c */ /* 0x000fe40003f65070 */
[C---:B------:R-:W-:Y:S02]  /*cac0*/  IADD3 R126, P5, PT, R3.reuse, R60, RZ ;  /* 0x0000003c037e7210 */ /* 0x040fe40007fbe0ff */
[----:B-1----:R-:W-:-:S03]  /*cad0*/  IADD3 R122, P4, PT, R3, R52, RZ ;  /* 0x00000034037a7210 */ /* 0x002fc60007f9e0ff */
[C---:B------:R-:W-:Y:S02]  /*cae0*/  IMAD.X R127, R4.reuse, 0x1, R59, P5 ;  /* 0x00000001047f7824 */ /* 0x040fe400028e063b */
[----:B------:R-:W-:Y:S02]  /*caf0*/  IMAD.X R123, R4, 0x1, R51, P4 ;  /* 0x00000001047b7824 */ /* 0x000fe400020e0633 */
[----:B------:R1:W-:Y:S04]  /*cb00*/  LDGSTS.E [R151+0x2008], desc[UR42][R124.64], P2 ;  /* 0x020080007c977fae */ /* 0x0003e800091a102a */
[----:B------:R-:W0:Y:S04]  /*cb10*/  LDGDEPBAR ;  /* 0x00000000000079af */ /* 0x000e280000000000 */
[----:B------:R2:W-:Y:S01]  /*cb20*/  LDGSTS.E [R129+0x18000], desc[UR42][R126.64], P3 ;  /* 0x180000007e817fae */ /* 0x0005e200099a102a */
[----:B-1----:R-:W-:-:S03]  /*cb30*/  IADD3 R124, P2, PT, R3, R44, RZ ;  /* 0x0000002c037c7210 */ /* 0x002fc60007f5e0ff */
[----:B------:R1:W-:Y:S01]  /*cb40*/  LDGSTS.E [R129+0x18400], desc[UR42][R122.64], P3 ;  /* 0x184000007a817fae */ /* 0x0003e200099a102a */
[----:B------:R-:W-:Y:S02]  /*cb50*/  VIADD R151, R234, UR7 ;  /* 0x00000007ea977c36 */ /* 0x000fe40008000000 */
[----:B------:R-:W-:Y:S01]  /*cb60*/  IMAD.X R125, R4, 0x1, R43, P2 ;  /* 0x00000001047d7824 */ /* 0x000fe200010e062b */
[----:B--2---:R-:W-:-:S04]  /*cb70*/  IADD3 R126, P4, PT, R3, R36, RZ ;  /* 0x00000024037e7210 */ /* 0x004fc80007f9e0ff */
[----:B------:R2:W-:Y:S01]  /*cb80*/  LDGSTS.E [R129+0x18800], desc[UR42][R124.64], P3 ;  /* 0x188000007c817fae */ /* 0x0005e200099a102a */
[----:B-1----:R-:W-:Y:S01]  /*cb90*/  IADD3 R122, P2, PT, R3, R28, RZ ;  /* 0x0000001c037a7210 */ /* 0x002fe20007f5e0ff */
[----:B------:R-:W-:-:S04]  /*cba0*/  IMAD.X R127, R4, 0x1, R35, P4 ;  /* 0x00000001047f7824 */ /* 0x000fc800020e0623 */
[----:B------:R-:W-:Y:S01]  /*cbb0*/  IMAD.X R123, R4, 0x1, R27, P2 ;  /* 0x00000001047b7824 */ /* 0x000fe200010e061b */
[----:B------:R1:W-:Y:S01]  /*cbc0*/  LDGSTS.E [R129+0x18c00], desc[UR42][R126.64], P3 ;  /* 0x18c000007e817fae */ /* 0x0003e200099a102a */
[----:B--2---:R-:W-:-:S03]  /*cbd0*/  IADD3 R124, P4, PT, R3, R20, RZ ;  /* 0x00000014037c7210 */ /* 0x004fc60007f9e0ff */
[----:B------:R2:W-:Y:S02]  /*cbe0*/  LDGSTS.E [R129+0x19000], desc[UR42][R122.64], P3 ;  /* 0x190000007a817fae */ /* 0x0005e400099a102a */
[----:B------:R-:W-:Y:S01]  /*cbf0*/  IMAD.X R125, R4, 0x1, R19, P4 ;  /* 0x00000001047d7824 */ /* 0x000fe200020e0613 */
[----:B-1----:R-:W-:-:S04]  /*cc00*/  IADD3 R126, P2, PT, R3, R12, RZ ;  /* 0x0000000c037e7210 */ /* 0x002fc80007f5e0ff */
[----:B------:R1:W-:Y:S01]  /*cc10*/  LDGSTS.E [R129+0x19400], desc[UR42][R124.64], P3 ;  /* 0x194000007c817fae */ /* 0x0003e200099a102a */
[----:B--2---:R-:W-:Y:S01]  /*cc20*/  IADD3 R122, P4, PT, R3, R140, RZ ;  /* 0x0000008c037a7210 */ /* 0x004fe20007f9e0ff */
[----:B------:R-:W-:-:S04]  /*cc30*/  IMAD.X R127, R4, 0x1, R133, P2 ;  /* 0x00000001047f7824 */ /* 0x000fc800010e0685 */
[----:B------:R-:W-:Y:S01]  /*cc40*/  IMAD.X R123, R4, 0x1, R141, P4 ;  /* 0x00000001047b7824 */ /* 0x000fe200020e068d */
[----:B------:R2:W-:Y:S01]  /*cc50*/  LDGSTS.E [R129+0x19800], desc[UR42][R126.64], P3 ;  /* 0x198000007e817fae */ /* 0x0005e200099a102a */
[----:B-1----:R-:W-:-:S03]  /*cc60*/  IADD3 R124, P2, PT, R3, R58, RZ ;  /* 0x0000003a037c7210 */ /* 0x002fc60007f5e0ff */
[----:B------:R1:W-:Y:S02]  /*cc70*/  LDGSTS.E [R129+0x19c00], desc[UR42][R122.64], P3 ;  /* 0x19c000007a817fae */ /* 0x0003e400099a102a */
[----:B------:R-:W-:Y:S01]  /*cc80*/  IMAD.X R125, R4, 0x1, R57, P2 ;  /* 0x00000001047d7824 */ /* 0x000fe200010e0639 */
[----:B--2---:R-:W-:-:S04]  /*cc90*/  IADD3 R126, P4, PT, R3, R50, RZ ;  /* 0x00000032037e7210 */ /* 0x004fc80007f9e0ff */
[----:B------:R2:W-:Y:S01]  /*cca0*/  LDGSTS.E [R151+0x18100], desc[UR42][R124.64], P3 ;  /* 0x181000007c977fae */ /* 0x0005e200099a102a */
[----:B-1----:R-:W-:Y:S01]  /*ccb0*/  IADD3 R122, P2, PT, R3, R42, RZ ;  /* 0x0000002a037a7210 */ /* 0x002fe20007f5e0ff */
[C---:B------:R-:W-:Y:S02]  /*ccc0*/  IMAD.X R127, R4.reuse, 0x1, R49, P4 ;  /* 0x00000001047f7824 */ /* 0x040fe400020e0631 */
[----:B------:R-:W-:Y:S02]  /*ccd0*/  VIADD R129, R233, UR7 ;  /* 0x00000007e9817c36 */ /* 0x000fe40008000000 */
        /* <DEDUP_REMOVED lines=25> */
[----:B------:R-:W-:Y:S01]  /*ce70*/  VIADD R151, R232, UR7 ;  /* 0x00000007e8977c36 */ /* 0x000fe20008000000 */
[----:B------:R-:W-:Y:S01]  /*ce80*/  USEL UR7, URZ, 0x1, !UP1 ;  /* 0x00000001ff077887 */ /* 0x000fe2000c800000 */
[C---:B--2---:R-:W-:Y:S01]  /*ce90*/  IADD3 R122, P4, PT, R3.reuse, R32, RZ ;  /* 0x00000020037a7210 */ /* 0x044fe20007f9e0ff */
[C---:B------:R-:W-:Y:S02]  /*cea0*/  IMAD.X R127, R4.reuse, 0x1, R39, P2 ;  /* 0x00000001047f7824 */ /* 0x040fe400010e0627 */
[----:B------:R-:W-:Y:S02]  /*ceb0*/  ULOP3.LUT UR7, UR6, UR7, URZ, 0x3c, !UPT ;  /* 0x0000000706077292 */ /* 0x000fe4000f8e3cff */
        /* <DEDUP_REMOVED lines=27> */
[C---:B------:R-:W-:Y:S01]  /*d070*/  IMAD.X R123, R4.reuse, 0x1, R21, P5 ;  /* 0x00000001047b7824 */ /* 0x040fe200028e0615 */
[----:B------:R1:W-:Y:S01]  /*d080*/  LDGSTS.E [R151+0x18f00], desc[UR42][R126.64], P3 ;  /* 0x18f000007e977fae */ /* 0x0003e200099a102a */
[C---:B------:R-:W-:Y:S02]  /*d090*/  IADD3 R128, P5, PT, R3.reuse, R146, RZ ;  /* 0x0000009203807210 */ /* 0x040fe40007fbe0ff */
[----:B--2---:R-:W-:Y:S01]  /*d0a0*/  IADD3 R124, P2, PT, R3, R14, RZ ;  /* 0x0000000e037c7210 */ /* 0x004fe20007f5e0ff */
[----:B------:R2:W-:Y:S02]  /*d0b0*/  LDGSTS.E [R151+0x19300], desc[UR42][R122.64], P3 ;  /* 0x193000007a977fae */ /* 0x0005e400099a102a */
[C---:B------:R-:W-:Y:S02]  /*d0c0*/  IMAD.X R129, R4.reuse, 0x1, R147, P5 ;  /* 0x0000000104817824 */ /* 0x040fe400028e0693 */
[----:B------:R-:W-:Y:S01]  /*d0d0*/  IMAD.X R125, R4, 0x1, R13, P2 ;  /* 0x00000001047d7824 */ /* 0x000fe200010e060d */
[----:B------:R-:W-:-:S02]  /*d0e0*/  ISETP.NE.U32.AND P2, PT, R148, UR4, PT ;  /* 0x0000000494007c0c */ /* 0x000fc4000bf45070 */
[----:B-1----:R-:W-:Y:S02]  /*d0f0*/  IADD3 R126, P4, PT, R3, R138, RZ ;  /* 0x0000008a037e7210 */ /* 0x002fe40007f9e0ff */
[----:B------:R1:W-:Y:S01]  /*d100*/  LDGSTS.E [R151+0x19700], desc[UR42][R124.64], P3 ;  /* 0x197000007c977fae */ /* 0x0003e200099a102a */
[----:B--2---:R-:W-:Y:S02]  /*d110*/  IMAD.U32 R122, RZ, RZ, UR6 ;  /* 0x00000006ff7a7e24 */ /* 0x004fe4000f8e00ff */
[----:B------:R-:W-:Y:S01]  /*d120*/  IMAD.X R127, R4, 0x1, R139, P4 ;  /* 0x00000001047f7824 */ /* 0x000fe200020e068b */
[----:B------:R-:W-:-:S04]  /*d130*/  IADD3 R0, P4, PT, R0, R8, RZ ;  /* 0x0000000800007210 */ /* 0x000fc80007f9e0ff */
[----:B------:R1:W-:Y:S01]  /*d140*/  LDGSTS.E [R151+0x19b00], desc[UR42][R126.64], P3 ;  /* 0x19b000007e977fae */ /* 0x0003e200099a102a */
[----:B------:R-:W-:-:S03]  /*d150*/  IMAD.X R2, R2, 0x1, R7, P4 ;  /* 0x0000000102027824 */ /* 0x000fc600020e0607 */
[----:B------:R1:W-:Y:S01]  /*d160*/  LDGSTS.E [R151+0x19f00], desc[UR42][R128.64], P3 ;  /* 0x19f0000080977fae */ /* 0x0003e200099a102a */
[----:B------:R-:W-:-:S03]  /*d170*/  IADD3 R3, P3, PT, R3, R6, RZ ;  /* 0x0000000603037210 */ /* 0x000fc60007f7e0ff */
[----:B------:R-:W0:Y:S02]  /*d180*/  LDGDEPBAR ;  /* 0x00000000000079af */ /* 0x000e240000000000 */
[----:B------:R-:W-:Y:S01]  /*d190*/  IMAD.X R4, R4, 0x1, R5, P3 ;  /* 0x0000000104047824 */ /* 0x000fe200018e0605 */
[----:B------:R-:W-:Y:S07]  /*d1a0*/  @P2 BRA `(.L_x_10) ;  /* 0xffffffe000982947 */ /* 0x000fee000383ffff */
.L_x_7:
[----:B------:R-:W-:Y:S05]  /*d1b0*/  @!P1 BRA `(.L_x_11) ;  /* 0x0000000000109947 */ /* 0x000fea0003800000 */
[----:B------:R-:W-:-:S06]  /*d1c0*/  USHF.L.U32 UR6, UR6, 0x1f, URZ ;  /* 0x0000001f06067899 */ /* 0x000fcc00080006ff */
[----:B------:R-:W-:-:S04]  /*d1d0*/  IMAD.U32 R0, RZ, RZ, UR6 ;  /* 0x00000006ff007e24 */ /* 0x000fc8000f8e00ff */
[----:B------:R-:W2:Y:S02]  /*d1e0*/  SYNCS.PHASECHK.TRANS64.TRYWAIT P0, [UR10], R0 ;  /* 0x00000000ff0075a7 */ /* 0x000ea4000800110a */
[----:B--2---:R-:W-:Y:S05]  /*d1f0*/  @!P0 BRA `(.L_x_12) ;  /* 0x0000001000c88947 */ /* 0x004fea0003800000 */
.L_x_11:
[----:B------:R-:W2:Y:S01]  /*d200*/  LDL.LU R42, [R1+0x44] ;  /* 0x00004400012a7983 */ /* 0x000ea20000300800 */
[----:B------:R-:W-:-:S04]  /*d210*/  DEPBAR.LE SB0, 0x0 ;  /* 0x000080000000791a */ /* 0x000fc80000000000 */
[----:B------:R-:W3:Y:S01]  /*d220*/  S2R R2, SR_TID.X ;  /* 0x0000000000027919 */ /* 0x000ee20000002100 */
[----:B------:R-:W2:Y:S01]  /*d230*/  LDCU.128 UR16, c[0x0][0x390] ;  /* 0x00007200ff1077ac */ /* 0x000ea20008000c00 */
[----:B------:R-:W4:Y:S01]  /*d240*/  LDL.LU R55, [R1+0x40] ;  /* 0x0000400001377983 */ /* 0x000f220000300800 */
[----:B------:R-:W5:Y:S03]  /*d250*/  LDCU UR4, c[0x0][0x3b4] ;  /* 0x00007680ff0477ac */ /* 0x000f660008000800 */
[----:B------:R-:W4:Y:S01]  /*d260*/  LDL.LU R54, [R1+0x3c] ;  /* 0x00003c0001367983 */ /* 0x000f220000300800 */
[----:B------:R-:W4:Y:S03]  /*d270*/  LDCU UR5, c[0x0][0x3b8] ;  /* 0x00007700ff0577ac */ /* 0x000f260008000800 */
[----:B------:R-:W4:Y:S04]  /*d280*/  LDL.LU R53, [R1+0x38] ;  /* 0x0000380001357983 */ /* 0x000f280000300800 */
[----:B------:R-:W4:Y:S04]  /*d290*/  LDL.LU R52, [R1+0x34] ;  /* 0x0000340001347983 */ /* 0x000f280000300800 */
[----:B------:R-:W4:Y:S01]  /*d2a0*/  LDL.LU R43, [R1+0x30] ;  /* 0x00003000012b7983 */ /* 0x000f220000300800 */
[----:B------:R-:W-:Y:S01]  /*d2b0*/  BAR.SYNC.DEFER_BLOCKING 0x0 ;  /* 0x0000000000007b1d */ /* 0x000fe20000010000 */
[C---:B---3--:R-:W-:Y:S01]  /*d2c0*/  LOP3.LUT P0, RZ, R2.reuse, 0x7f, RZ, 0xc0, !PT ;  /* 0x0000007f02ff7812 */ /* 0x048fe2000780c0ff */
[----:B------:R-:W-:-:S02]  /*d2d0*/  IMAD.SHL.U32 R0, R2, 0x80, RZ ;  /* 0x0000008002007824 */ /* 0x000fc400078e00ff */
[C---:B------:R-:W-:Y:S02]  /*d2e0*/  IMAD.SHL.U32 R41, R2.reuse, 0x10, RZ ;  /* 0x0000001002297824 */ /* 0x040fe400078e00ff */
[----:B------:R-:W-:-:S08]  /*d2f0*/  IMAD.SHL.U32 R2, R2, 0x8, RZ ;  /* 0x0000000802027824 */ /* 0x000fd000078e00ff */
[----:B------:R-:W3:Y:S02]  /*d300*/  @!P0 SYNCS.CCTL.IV [UR12+0x30000] ;  /* 0x03000000ff0089b1 */ /* 0x000ee4000800000c */
[----:B---3--:R-:W-:Y:S06]  /*d310*/  BAR.SYNC.DEFER_BLOCKING 0x0 ;  /* 0x0000000000007b1d */ /* 0x008fec0000010000 */
[----:B------:R-:W-:Y:S01]  /*d320*/  LDTM.16dp32bit_t0_t15.x32 R4, tmem[UR13] ;  /* 0x0000000d000479ee */ /* 0x000fe20008a80000 */
[----:B------:R-:W3:Y:S01]  /*d330*/  LDTM.16dp32bit_t16_t31.x32 R4, tmem[UR13+0x20] ;  /* 0x0000200d000479ee */ /* 0x000ee20008aa0000 */
[----:B------:R-:W-:-:S02]  /*d340*/  LOP3.LUT R3, R0, 0x800, RZ, 0xc0, !PT ;  /* 0x0000080000037812 */ /* 0x000fc400078ec0ff */
[----:B------:R-:W-:Y:S02]  /*d350*/  LOP3.LUT R0, R41, 0xf0, RZ, 0xc0, !PT ;  /* 0x000000f029007812 */ /* 0x000fe400078ec0ff */
[----:B------:R-:W-:Y:S02]  /*d360*/  LOP3.LUT R2, R2, 0x300, RZ, 0xc0, !PT ;  /* 0x0000030002027812 */ /* 0x000fe400078ec0ff */
[----:B------:R-:W-:-:S05]  /*d370*/  IADD3 R3, PT, PT, R0, UR12, R3 ;  /* 0x0000000c00037c10 */ /* 0x000fca000fffe003 */
[----:B------:R-:W-:Y:S01]  /*d380*/  IMAD.IADD R40, R2, 0x1, R3 ;  /* 0x0000000102287824 */ /* 0x000fe200078e0203 */
[----:B------:R-:W1:Y:S01]  /*d390*/  @!P0 SYNCS.CCTL.IV [UR12+0x30008] ;  /* 0x03000800ff0089b1 */ /* 0x000e62000800000c */
[----:B------:R-:W-:Y:S01]  /*d3a0*/  NOP ;  /* 0x0000000000007918 */ /* 0x000fe20000000000 */
[----:B---3--:R-:W-:Y:S02]  /*d3b0*/  IMAD.MOV.U32 R36, RZ, RZ, R4 ;  /* 0x000000ffff247224 */ /* 0x008fe400078e0004 */
[----:B------:R-:W-:Y:S02]  /*d3c0*/  IMAD.MOV.U32 R4, RZ, RZ, R5 ;  /* 0x000000ffff047224 */ /* 0x000fe400078e0005 */
[----:B------:R-:W-:Y:S02]  /*d3d0*/  IMAD.MOV.U32 R37, RZ, RZ, R6 ;  /* 0x000000ffff257224 */ /* 0x000fe400078e0006 */
[----:B------:R-:W-:Y:S02]  /*d3e0*/  IMAD.MOV.U32 R5, RZ, RZ, R7 ;  /* 0x000000ffff057224 */ /* 0x000fe400078e0007 */
[----:B------:R-:W-:-:S02]  /*d3f0*/  IMAD.MOV.U32 R38, RZ, RZ, R8 ;  /* 0x000000ffff267224 */ /* 0x000fc400078e0008 */
[----:B------:R-:W-:Y:S02]  /*d400*/  IMAD.MOV.U32 R39, RZ, RZ, R10 ;  /* 0x000000ffff277224 */ /* 0x000fe400078e000a */
[----:B------:R-:W-:Y:S02]  /*d410*/  IMAD.MOV.U32 R6, RZ, RZ, R9 ;  /* 0x000000ffff067224 */ /* 0x000fe400078e0009 */
[----:B------:R-:W-:Y:S01]  /*d420*/  IMAD.MOV.U32 R7, RZ, RZ, R11 ;  /* 0x000000ffff077224 */ /* 0x000fe200078e000b */
[----:B-1----:R-:W-:Y:S04]  /*d430*/  STS.128 [R40], R36 ;  /* 0x0000002428007388 */ /* 0x002fe80000000c00 */
[----:B------:R-:W-:Y:S01]  /*d440*/  STS.128 [R40+0x400], R4 ;  /* 0x0004000428007388 */ /* 0x000fe20000000c00 */
[----:B------:R-:W-:Y:S01]  /*d450*/  LOP3.LUT R41, R41, 0x7f0, RZ, 0xc0, !PT ;  /* 0x000007f029297812 */ /* 0x000fe200078ec0ff */
[----:B------:R-:W-:Y:S01]  /*d460*/  BAR.SYNC.DEFER_BLOCKING 0x0 ;  /* 0x0000000000007b1d */ /* 0x000fe20000010000 */
[----:B------:R-:W-:-:S02]  /*d470*/  IMAD.MOV.U32 R8, RZ, RZ, R12 ;  /* 0x000000ffff087224 */ /* 0x000fc400078e000c */
[----:B------:R-:W-:Y:S02]  /*d480*/  IMAD.MOV.U32 R12, RZ, RZ, R13 ;  /* 0x000000ffff0c7224 */ /* 0x000fe400078e000d */
[----:B------:R-:W-:Y:S01]  /*d490*/  IMAD.MOV.U32 R9, RZ, RZ, R14 ;  /* 0x000000ffff097224 */ /* 0x000fe200078e000e */
[----:B------:R-:W1:Y:S04]  /*d4a0*/  LDS.128 R36, [R41+UR12] ;  /* 0x0000000c29247984 */ /* 0x000e680008000c00 */
[----:B------:R-:W-:Y:S01]  /*d4b0*/  LDS.128 R4, [R41+UR12+0x800] ;  /* 0x0008000c29047984 */ /* 0x000fe20008000c00 */
[----:B------:R-:W-:Y:S02]  /*d4c0*/  IMAD.MOV.U32 R13, RZ, RZ, R15 ;  /* 0x000000ffff0d7224 */ /* 0x000fe400078e000f */
[----:B------:R-:W-:-:S02]  /*d4d0*/  IMAD.MOV.U32 R10, RZ, RZ, R16 ;  /* 0x000000ffff0a7224 */ /* 0x000fc400078e0010 */
[----:B------:R-:W-:Y:S01]  /*d4e0*/  IMAD.MOV.U32 R11, RZ, RZ, R18 ;  /* 0x000000ffff0b7224 */ /* 0x000fe200078e0012 */
[----:B------:R-:W-:Y:S01]  /*d4f0*/  BAR.SYNC.DEFER_BLOCKING 0x0 ;  /* 0x0000000000007b1d */ /* 0x000fe20000010000 */
[----:B------:R-:W-:Y:S02]  /*d500*/  IMAD.MOV.U32 R14, RZ, RZ, R17 ;  /* 0x000000ffff0e7224 */ /* 0x000fe400078e0011 */
[----:B------:R-:W-:-:S03]  /*d510*/  IMAD.MOV.U32 R15, RZ, RZ, R19 ;  /* 0x000000ffff0f7224 */ /* 0x000fc600078e0013 */
[----:B------:R-:W-:Y:S04]  /*d520*/  STS.128 [R40], R8 ;  /* 0x0000000828007388 */ /* 0x000fe80000000c00 */
[----:B------:R-:W-:Y:S01]  /*d530*/  STS.128 [R40+0x400], R12 ;  /* 0x0004000c28007388 */ /* 0x000fe20000000c00 */
[----:B------:R-:W-:Y:S01]  /*d540*/  BAR.SYNC.DEFER_BLOCKING 0x0 ;  /* 0x0000000000007b1d */ /* 0x000fe20000010000 */
[----:B------:R-:W-:Y:S02]  /*d550*/  IMAD.MOV.U32 R16, RZ, RZ, R20 ;  /* 0x000000ffff107224 */ /* 0x000fe400078e0014 */
[----:B------:R-:W-:Y:S02]  /*d560*/  IMAD.MOV.U32 R17, RZ, RZ, R22 ;  /* 0x000000ffff117224 */ /* 0x000fe400078e0016 */
[----:B------:R-:W-:-:S02]  /*d570*/  IMAD.MOV.U32 R44, RZ, RZ, R21 ;  /* 0x000000ffff2c7224 */ /* 0x000fc400078e0015 */
[----:B------:R-:W-:Y:S02]  /*d580*/  IMAD.MOV.U32 R45, RZ, RZ, R23 ;  /* 0x000000ffff2d7224 */ /* 0x000fe400078e0017 */
[----:B------:R-:W3:Y:S04]  /*d590*/  LDS.128 R20, [R41+UR12] ;  /* 0x0000000c29147984 */ /* 0x000ee80008000c00 */
[----:B------:R-:W-:Y:S01]  /*d5a0*/  LDS.128 R8, [R41+UR12+0x800] ;  /* 0x0008000c29087984 */ /* 0x000fe20008000c00 */
[----:B------:R-:W-:Y:S02]  /*d5b0*/  IMAD.MOV.U32 R18, RZ, RZ, R24 ;  /* 0x000000ffff127224 */ /* 0x000fe400078e0018 */
[----:B------:R-:W-:Y:S01]  /*d5c0*/  IMAD.MOV.U32 R19, RZ, RZ, R26 ;  /* 0x000000ffff137224 */ /* 0x000fe200078e001a */
[----:B------:R-:W-:Y:S01]  /*d5d0*/  BAR.SYNC.DEFER_BLOCKING 0x0 ;  /* 0x0000000000007b1d */ /* 0x000fe20000010000 */
[----:B------:R-:W-:-:S02]  /*d5e0*/  IMAD.MOV.U32 R46, RZ, RZ, R25 ;  /* 0x000000ffff2e7224 */ /* 0x000fc400078e0019 */
[----:B------:R-:W-:-:S03]  /*d5f0*/  IMAD.MOV.U32 R47, RZ, RZ, R27 ;  /* 0x000000ffff2f7224 */ /* 0x000fc600078e001b */
[----:B------:R-:W-:Y:S04]  /*d600*/  STS.128 [R40], R16 ;  /* 0x0000001028007388 */ /* 0x000fe80000000c00 */
[----:B------:R-:W-:Y:S01]  /*d610*/  STS.128 [R40+0x400], R44 ;  /* 0x0004002c28007388 */ /* 0x000fe20000000c00 */
[----:B------:R-:W-:Y:S01]  /*d620*/  BAR.SYNC.DEFER_BLOCKING 0x0 ;  /* 0x0000000000007b1d */ /* 0x000fe20000010000 */
[----:B------:R-:W-:Y:S02]  /*d630*/  IMAD.MOV.U32 R48, RZ, RZ, R28 ;  /* 0x000000ffff307224 */ /* 0x000fe400078e001c */
[----:B------:R-:W-:Y:S02]  /*d640*/  IMAD.MOV.U32 R28, RZ, RZ, R29 ;  /* 0x000000ffff1c7224 */ /* 0x000fe400078e001d */
[----:B------:R-:W-:Y:S01]  /*d650*/  IMAD.MOV.U32 R49, RZ, RZ, R30 ;  /* 0x000000ffff317224 */ /* 0x000fe200078e001e */
[----:B------:R-:W1:Y:S04]  /*d660*/  LDS.128 R16, [R41+UR12] ;  /* 0x0000000c29107984 */ /* 0x000e680008000c00 */
[----:B------:R-:W-:Y:S01]  /*d670*/  LDS.128 R12, [R41+UR12+0x800] ;  /* 0x0008000c290c7984 */ /* 0x000fe20008000c00 */
[----:B------:R-:W-:-:S02]  /*d680*/  IMAD.MOV.U32 R29, RZ, RZ, R31 ;  /* 0x000000ffff1d7224 */ /* 0x000fc400078e001f */
[----:B------:R-:W-:Y:S02]  /*d690*/  IMAD.MOV.U32 R50, RZ, RZ, R32 ;  /* 0x000000ffff327224 */ /* 0x000fe400078e0020 */
[----:B------:R-:W-:Y:S01]  /*d6a0*/  IMAD.MOV.U32 R51, RZ, RZ, R34 ;  /* 0x000000ffff337224 */ /* 0x000fe200078e0022 */
[----:B------:R-:W-:Y:S01]  /*d6b0*/  BAR.SYNC.DEFER_BLOCKING 0x0 ;  /* 0x0000000000007b1d */ /* 0x000fe20000010000 */
[----:B------:R-:W-:Y:S02]  /*d6c0*/  IMAD.MOV.U32 R30, RZ, RZ, R33 ;  /* 0x000000ffff1e7224 */ /* 0x000fe400078e0021 */
[----:B------:R-:W-:Y:S01]  /*d6d0*/  IMAD.MOV.U32 R31, RZ, RZ, R35 ;  /* 0x000000ffff1f7224 */ /* 0x000fe200078e0023 */
[C---:B--2---:R-:W-:Y:S01]  /*d6e0*/  ISETP.GE.AND P0, PT, R42.reuse, UR18, PT ;  /* 0x000000122a007c0c */ /* 0x044fe2000bf06270 */
[----:B-----5:R-:W-:Y:S02]  /*d6f0*/  IMAD R0, R42, UR4, RZ ;  /* 0x000000042a007c24 */ /* 0x020fe4000f8e02ff */
[----:B------:R-:W2:Y:S04]  /*d700*/  LDL.LU R42, [R1+0x2c] ;  /* 0x00002c00012a7983 */ /* 0x000ea80000300800 */
[----:B------:R-:W-:Y:S04]  /*d710*/  STS.128 [R40], R48 ;  /* 0x0000003028007388 */ /* 0x000fe80000000c00 */
[----:B------:R5:W-:Y:S04]  /*d720*/  STS.128 [R40+0x400], R28 ;  /* 0x0004001c28007388 */ /* 0x000be80000000c00 */
[----:B-----5:R-:W5:Y:S01]  /*d730*/  LDL.LU R40, [R1+0x28] ;  /* 0x0000280001287983 */ /* 0x020f620000300800 */
[----:B----4-:R-:W-:Y:S01]  /*d740*/  IMAD R3, R55, UR5, RZ ;  /* 0x0000000537037c24 */ /* 0x010fe2000f8e02ff */
[----:B------:R-:W-:Y:S01]  /*d750*/  LEA R35, P3, R0, UR16, 0x2 ;  /* 0x0000001000237c11 */ /* 0x000fe2000f8610ff */
[----:B------:R-:W-:Y:S01]  /*d760*/  IMAD R27, R53, UR5, RZ ;  /* 0x00000005351b7c24 */ /* 0x000fe2000f8e02ff */
[----:B------:R-:W4:Y:S01]  /*d770*/  LDL.LU R34, [R1+0x24] ;  /* 0x0000240001227983 */ /* 0x000f220000300800 */
[----:B------:R-:W-:Y:S01]  /*d780*/  IMAD R25, R54, UR5, RZ ;  /* 0x0000000536197c24 */ /* 0x000fe2000f8e02ff */
[----:B------:R-:W-:-:S02]  /*d790*/  LEA.HI.X.SX32 R45, R0, UR17, 0x2, P3 ;  /* 0x00000011002d7c11 */ /* 0x000fc400098f16ff */
[----:B------:R-:W-:Y:S01]  /*d7a0*/  LEA R2, P6, R3, R35, 0x2 ;  /* 0x0000002303027211 */ /* 0x000fe200078c10ff */
[----:B------:R-:W4:Y:S01]  /*d7b0*/  LDL.LU R47, [R1+0x20] ;  /* 0x00002000012f7983 */ /* 0x000f220000300800 */
[----:B------:R-:W-:-:S03]  /*d7c0*/  ISETP.LT.AND P5, PT, R55, UR19, !P0 ;  /* 0x0000001337007c0c */ /* 0x000fc6000c7a1270 */
[----:B------:R-:W4:Y:S01]  /*d7d0*/  LDL.LU R46, [R1+0x1c] ;  /* 0x00001c00012e7983 */ /* 0x000f220000300800 */
[----:B------:R-:W-:Y:S01]  /*d7e0*/  LEA.HI.X.SX32 R3, R3, R45, 0x2, P6 ;  /* 0x0000002d03037211 */ /* 0x000fe200030f16ff */
[----:B------:R-:W-:Y:S01]  /*d7f0*/  BAR.SYNC.DEFER_BLOCKING 0x0 ;  /* 0x0000000000007b1d */ /* 0x000fe20000010000 */
[----:B------:R-:W-:Y:S01]  /*d800*/  IMAD R0, R52, UR5, RZ ;  /* 0x0000000534007c24 */ /* 0x000fe2000f8e02ff */
[-C--:B------:R-:W-:Y:S02]  /*d810*/  LEA R26, P6, R27, R35.reuse, 0x2 ;  /* 0x000000231b1a7211 */ /* 0x080fe400078c10ff */
[----:B------:R-:W-:Y:S02]  /*d820*/  LEA R24, P4, R25, R35, 0x2 ;  /* 0x0000002319187211 */ /* 0x000fe400078810ff */
[----:B------:R-:W-:Y:S01]  /*d830*/  ISETP.LT.AND P1, PT, R54, UR19, !P0 ;  /* 0x0000001336007c0c */ /* 0x000fe2000c721270 */
[----:B------:R-:W-:Y:S01]  /*d840*/  IMAD R31, R43, UR5, RZ ;  /* 0x000000052b1f7c24 */ /* 0x000fe2000f8e02ff */
[----:B------:R-:W-:Y:S01]  /*d850*/  ISETP.LT.AND P2, PT, R53, UR19, !P0 ;  /* 0x0000001335007c0c */ /* 0x000fe2000c741270 */
[----:B------:R-:W4:Y:S01]  /*d860*/  LDL.LU R44, [R1+0x18] ;  /* 0x00001800012c7983 */ /* 0x000f220000300800 */
[----:B------:R-:W-:-:S02]  /*d870*/  LEA.HI.X.SX32 R27, R27, R45, 0x2, P6 ;  /* 0x0000002d1b1b7211 */ /* 0x000fc400030f16ff */
[----:B------:R-:W-:Y:S02]  /*d880*/  ISETP.LT.AND P3, PT, R52, UR19, !P0 ;  /* 0x0000001334007c0c */ /* 0x000fe4000c761270 */
[----:B------:R-:W-:Y:S02]  /*d890*/  LEA.HI.X.SX32 R25, R25, R45, 0x2, P4 ;  /* 0x0000002d19197211 */ /* 0x000fe400020f16ff */
[C---:B------:R-:W-:Y:S02]  /*d8a0*/  LEA R28, P6, R0.reuse, R35, 0x2 ;  /* 0x00000023001c7211 */ /* 0x040fe400078c10ff */
[----:B------:R-:W-:Y:S02]  /*d8b0*/  ISETP.LT.AND P4, PT, R43, UR19, !P0 ;  /* 0x000000132b007c0c */ /* 0x000fe4000c781270 */
[----:B------:R-:W-:Y:S01]  /*d8c0*/  LEA.HI.X.SX32 R29, R0, R45, 0x2, P6 ;  /* 0x0000002d001d7211 */ /* 0x000fe200030f16ff */
[----:B------:R-:W4:Y:S01]  /*d8d0*/  LDL.LU R43, [R1+0x14] ;  /* 0x00001400012b7983 */ /* 0x000f220000300800 */
[----:B------:R-:W-:-:S03]  /*d8e0*/  LEA R30, P6, R31, R35, 0x2 ;  /* 0x000000231f1e7211 */ /* 0x000fc600078c10ff */
[----:B-1----:R-:W-:Y:S01]  /*d8f0*/  @P5 STG.E desc[UR42][R2.64], R36 ;  /* 0x0000002402005986 */ /* 0x002fe2000c10192a */
[----:B------:R-:W-:-:S03]  /*d900*/  LEA.HI.X.SX32 R31, R31, R45, 0x2, P6 ;  /* 0x0000002d1f1f7211 */ /* 0x000fc600030f16ff */
[----:B------:R-:W-:Y:S04]  /*d910*/  @P1 STG.E desc[UR42][R24.64], R37 ;  /* 0x0000002518001986 */ /* 0x000fe8000c10192a */
[----:B------:R-:W-:Y:S04]  /*d920*/  @P2 STG.E desc[UR42][R26.64], R38 ;  /* 0x000000261a002986 */ /* 0x000fe8000c10192a */
[----:B------:R-:W-:Y:S04]  /*d930*/  @P3 STG.E desc[UR42][R28.64], R39 ;  /* 0x000000271c003986 */ /* 0x000fe8000c10192a */
[----:B---3--:R-:W-:Y:S04]  /*d940*/  @P4 STG.E desc[UR42][R30.64], R20 ;  /* 0x000000141e004986 */ /* 0x008fe8000c10192a */
[----:B------:R-:W1:Y:S01]  /*d950*/  LDS.128 R36, [R41+UR12] ;  /* 0x0000000c29247984 */ /* 0x000e620008000c00 */
[C---:B--2---:R-:W-:Y:S01]  /*d960*/  IMAD R33, R42.reuse, UR5, RZ ;  /* 0x000000052a217c24 */ /* 0x044fe2000f8e02ff */
[----:B------:R-:W-:-:S02]  /*d970*/  ISETP.LT.AND P5, PT, R42, UR19, !P0 ;  /* 0x000000132a007c0c */ /* 0x000fc4000c7a1270 */
[----:B------:R-:W2:Y:S02]  /*d980*/  LDL.LU R42, [R1+0x10] ;  /* 0x00001000012a7983 */ /* 0x000ea40000300800 */
[----:B------:R-:W-:-:S04]  /*d990*/  LEA R32, P1, R33, R35, 0x2 ;  /* 0x0000002321207211 */ /* 0x000fc800078210ff */
[----:B------:R-:W-:-:S05]  /*d9a0*/  LEA.HI.X.SX32 R33, R33, R45, 0x2, P1 ;  /* 0x0000002d21217211 */ /* 0x000fca00008f16ff */
[----:B------:R3:W-:Y:S01]  /*d9b0*/  @P5 STG.E desc[UR42][R32.64], R21 ;  /* 0x0000001520005986 */ /* 0x0007e2000c10192a */
[C---:B-----5:R-:W-:Y:S01]  /*d9c0*/  ISETP.LT.AND P4, PT, R40.reuse, UR19, !P0 ;  /* 0x0000001328007c0c */ /* 0x060fe2000c781270 */
[----:B------:R-:W-:Y:S02]  /*d9d0*/  IMAD R0, R40, UR5, RZ ;  /* 0x0000000528007c24 */ /* 0x000fe4000f8e02ff */
[----:B------:R-:W5:Y:S04]  /*d9e0*/  LDL.LU R40, [R1+0xc] ;  /* 0x00000c0001287983 */ /* 0x000f680000300800 */
[----:B---3--:R-:W3:Y:S04]  /*d9f0*/  LDL.LU R32, [R1+0x8] ;  /* 0x0000080001207983 */ /* 0x008ee80000300800 */
[----:B------:R-:W3:Y:S04]  /*da00*/  LDL.LU R31, [R1+0x4] ;  /* 0x00000400011f7983 */ /* 0x000ee80000300800 */
[----:B------:R-:W3:Y:S01]  /*da10*/  LDL.LU R30, [R1] ;  /* 0x00000000011e7983 */ /* 0x000ee20000300800 */
[----:B------:R-:W-:-:S02]  /*da20*/  LEA R2, P2, R0, R35, 0x2 ;  /* 0x0000002300027211 */ /* 0x000fc400078410ff */
[C---:B----4-:R-:W-:Y:S01]  /*da30*/  ISETP.LT.AND P3, PT, R34.reuse, UR19, !P0 ;  /* 0x0000001322007c0c */ /* 0x050fe2000c761270 */
[----:B------:R-:W-:Y:S01]  /*da40*/  IMAD R34, R34, UR5, RZ ;  /* 0x0000000522227c24 */ /* 0x000fe2000f8e02ff */
[----:B------:R-:W-:Y:S01]  /*da50*/  LEA.HI.X.SX32 R3, R0, R45, 0x2, P2 ;  /* 0x0000002d00037211 */ /* 0x000fe200010f16ff */
[C---:B------:R-:W-:Y:S01]  /*da60*/  IMAD R27, R47.reuse, UR5, RZ ;  /* 0x000000052f1b7c24 */ /* 0x040fe2000f8e02ff */
[----:B------:R-:W-:Y:S01]  /*da70*/  ISETP.LT.AND P1, PT, R47, UR19, !P0 ;  /* 0x000000132f007c0c */ /* 0x000fe2000c721270 */
[----:B------:R-:W-:Y:S01]  /*da80*/  IMAD R0, R46, UR5, RZ ;  /* 0x000000052e007c24 */ /* 0x000fe2000f8e02ff */
[-C--:B------:R-:W-:Y:S01]  /*da90*/  LEA R24, P5, R34, R35.reuse, 0x2 ;  /* 0x0000002322187211 */ /* 0x080fe200078a10ff */
[----:B------:R4:W-:Y:S01]  /*daa0*/  @P4 STG.E desc[UR42][R2.64], R22 ;  /* 0x0000001602004986 */ /* 0x0009e2000c10192a */
[-C--:B------:R-:W-:Y:S02]  /*dab0*/  LEA R26, P6, R27, R35.reuse, 0x2 ;  /* 0x000000231b1a7211 */ /* 0x080fe400078c10ff */
[----:B------:R-:W-:-:S02]  /*dac0*/  LEA R20, P4, R0, R35, 0x2 ;  /* 0x0000002300147211 */ /* 0x000fc400078810ff */
[-C--:B------:R-:W-:Y:S02]  /*dad0*/  LEA.HI.X.SX32 R25, R34, R45.reuse, 0x2, P5 ;  /* 0x0000002d22197211 */ /* 0x080fe400028f16ff */
[-C--:B------:R-:W-:Y:S02]  /*dae0*/  LEA.HI.X.SX32 R27, R27, R45.reuse, 0x2, P6 ;  /* 0x0000002d1b1b7211 */ /* 0x080fe400030f16ff */
[----:B------:R-:W-:Y:S01]  /*daf0*/  LEA.HI.X.SX32 R21, R0, R45, 0x2, P4 ;  /* 0x0000002d00157211 */ /* 0x000fe200020f16ff */
[----:B------:R-:W-:Y:S01]  /*db00*/  IMAD R0, R44, UR5, RZ ;  /* 0x000000052c007c24 */ /* 0x000fe2000f8e02ff */
[----:B------:R-:W-:Y:S02]  /*db10*/  ISETP.LT.AND P2, PT, R46, UR19, !P0 ;  /* 0x000000132e007c0c */ /* 0x000fe4000c741270 */
[----:B------:R-:W-:Y:S01]  /*db20*/  ISETP.LT.AND P4, PT, R44, UR19, !P0 ;  /* 0x000000132c007c0c */ /* 0x000fe2000c781270 */
[----:B------:R-:W-:Y:S04]  /*db30*/  @P3 STG.E desc[UR42][R24.64], R23 ;  /* 0x0000001718003986 */ /* 0x000fe8000c10192a */
[----:B------:R1:W-:Y:S01]  /*db40*/  @P1 STG.E desc[UR42][R26.64], R16 ;  /* 0x000000101a001986 */ /* 0x0003e2000c10192a */
[----:B------:R-:W-:Y:S01]  /*db50*/  LEA R28, P1, R0, R35, 0x2 ;  /* 0x00000023001c7211 */ /* 0x000fe200078210ff */
[----:B----4-:R-:W-:-:S03]  /*db60*/  IMAD R3, R43, UR5, RZ ;  /* 0x000000052b037c24 */ /* 0x010fc6000f8e02ff */
[----:B------:R-:W-:Y:S01]  /*db70*/  LEA.HI.X.SX32 R29, R0, R45, 0x2, P1 ;  /* 0x0000002d001d7211 */ /* 0x000fe200008f16ff */
[----:B------:R4:W-:Y:S01]  /*db80*/  @P2 STG.E desc[UR42][R20.64], R17 ;  /* 0x0000001114002986 */ /* 0x0009e2000c10192a */
[----:B------:R-:W-:-:S03]  /*db90*/  ISETP.LT.AND P3, PT, R43, UR19, !P0 ;  /* 0x000000132b007c0c */ /* 0x000fc6000c761270 */
[----:B------:R-:W-:Y:S01]  /*dba0*/  @P4 STG.E desc[UR42][R28.64], R18 ;  /* 0x000000121c004986 */ /* 0x000fe2000c10192a */
[----:B------:R-:W-:-:S04]  /*dbb0*/  LEA R2, P5, R3, R35, 0x2 ;  /* 0x0000002303027211 */ /* 0x000fc800078a10ff */
[----:B------:R-:W-:-:S05]  /*dbc0*/  LEA.HI.X.SX32 R3, R3, R45, 0x2, P5 ;  /* 0x0000002d03037211 */ /* 0x000fca00028f16ff */
[----:B------:R1:W-:Y:S01]  /*dbd0*/  @P3 STG.E desc[UR42][R2.64], R19 ;  /* 0x0000001302003986 */ /* 0x0003e2000c10192a */
[C---:B--2---:R-:W-:Y:S01]  /*dbe0*/  IMAD R0, R42.reuse, UR5, RZ ;  /* 0x000000052a007c24 */ /* 0x044fe2000f8e02ff */
[----:B------:R-:W-:-:S04]  /*dbf0*/  ISETP.LT.AND P2, PT, R42, UR19, !P0 ;  /* 0x000000132a007c0c */ /* 0x000fc8000c741270 */
[----:B-1----:R-:W-:-:S04]  /*dc00*/  LEA R16, P4, R0, R35, 0x2 ;  /* 0x0000002300107211 */ /* 0x002fc800078810ff */
[----:B----4-:R-:W-:Y:S01]  /*dc10*/  LEA.HI.X.SX32 R17, R0, R45, 0x2, P4 ;  /* 0x0000002d00117211 */ /* 0x010fe200020f16ff */
[C---:B-----5:R-:W-:Y:S01]  /*dc20*/  IMAD R22, R40.reuse, UR5, RZ ;  /* 0x0000000528167c24 */ /* 0x060fe2000f8e02ff */
[----:B------:R-:W-:Y:S01]  /*dc30*/  ISETP.LT.AND P1, PT, R40, UR19, !P0 ;  /* 0x0000001328007c0c */ /* 0x000fe2000c721270 */
[----:B---3--:R-:W-:-:S03]  /*dc40*/  IMAD R0, R32, UR5, RZ ;  /* 0x0000000520007c24 */ /* 0x008fc6000f8e02ff */
[----:B------:R-:W-:Y:S02]  /*dc50*/  LEA R20, P6, R22, R35, 0x2 ;  /* 0x0000002316147211 */ /* 0x000fe400078c10ff */
[----:B------:R-:W-:Y:S01]  /*dc60*/  ISETP.LT.AND P5, PT, R32, UR19, !P0 ;  /* 0x0000001320007c0c */ /* 0x000fe2000c7a1270 */
[C---:B------:R-:W-:Y:S01]  /*dc70*/  IMAD R24, R31.reuse, UR5, RZ ;  /* 0x000000051f187c24 */ /* 0x040fe2000f8e02ff */
[----:B------:R-:W-:Y:S02]  /*dc80*/  LEA.HI.X.SX32 R21, R22, R45, 0x2, P6 ;  /* 0x0000002d16157211 */ /* 0x000fe400030f16ff */
[----:B------:R-:W-:Y:S01]  /*dc90*/  ISETP.LT.AND P3, PT, R31, UR19, !P0 ;  /* 0x000000131f007c0c */ /* 0x000fe2000c761270 */
[----:B------:R1:W-:Y:S01]  /*dca0*/  @P2 STG.E desc[UR42][R16.64], R36 ;  /* 0x0000002410002986 */ /* 0x0003e2000c10192a */
[----:B------:R-:W-:-:S03]  /*dcb0*/  LEA R22, P4, R0, R35, 0x2 ;  /* 0x0000002300167211 */ /* 0x000fc600078810ff */
[----:B------:R2:W-:Y:S01]  /*dcc0*/  @P1 STG.E desc[UR42][R20.64], R37 ;  /* 0x0000002514001986 */ /* 0x0005e2000c10192a */
[----:B------:R-:W-:Y:S01]  /*dcd0*/  LEA.HI.X.SX32 R23, R0, R45, 0x2, P4 ;  /* 0x0000002d00177211 */ /* 0x000fe200020f16ff */
[----:B------:R-:W-:Y:S01]  /*dce0*/  IMAD R0, R30, UR5, RZ ;  /* 0x000000051e007c24 */ /* 0x000fe2000f8e02ff */
[C---:B------:R-:W-:Y:S01]  /*dcf0*/  ISETP.LT.AND P1, PT, R208.reuse, UR19, !P0 ;  /* 0x00000013d0007c0c */ /* 0x040fe2000c721270 */
[----:B------:R-:W-:Y:S01]  /*dd00*/  IMAD R208, R208, UR5, RZ ;  /* 0x00000005d0d07c24 */ /* 0x000fe2000f8e02ff */
[----:B------:R-:W-:Y:S01]  /*dd10*/  LEA R2, P4, R24, R35, 0x2 ;  /* 0x0000002318027211 */ /* 0x000fe200078810ff */
[----:B------:R-:W3:Y:S01]  /*dd20*/  LDS.128 R40, [R41+UR12+0x800] ;  /* 0x0008000c29287984 */ /* 0x000ee20008000c00 */
[----:B------:R-:W-:Y:S02]  /*dd30*/  ISETP.LT.AND P2, PT, R30, UR19, !P0 ;  /* 0x000000131e007c0c */ /* 0x000fe4000c741270 */
[----:B------:R-:W-:Y:S01]  /*dd40*/  LEA.HI.X.SX32 R3, R24, R45, 0x2, P4 ;  /* 0x0000002d18037211 */ /* 0x000fe200020f16ff */
[----:B------:R-:W-:Y:S01]  /*dd50*/  @P5 STG.E desc[UR42][R22.64], R38 ;  /* 0x0000002616005986 */ /* 0x000fe2000c10192a */
[----:B-1----:R-:W-:-:S02]  /*dd60*/  LEA R16, P6, R0, R35, 0x2 ;  /* 0x0000002300107211 */ /* 0x002fc400078c10ff */
[C---:B------:R-:W-:Y:S01]  /*dd70*/  ISETP.LT.AND P4, PT, R207.reuse, UR19, !P0 ;  /* 0x00000013cf007c0c */ /* 0x040fe2000c781270 */
[----:B------:R-:W-:Y:S01]  /*dd80*/  IMAD R207, R207, UR5, RZ ;  /* 0x00000005cfcf7c24 */ /* 0x000fe2000f8e02ff */
[----:B------:R-:W-:Y:S01]  /*dd90*/  LEA R18, P5, R208, R35, 0x2 ;  /* 0x00000023d0127211 */ /* 0x000fe200078a10ff */
[----:B------:R1:W-:Y:S01]  /*dda0*/  @P3 STG.E desc[UR42][R2.64], R39 ;  /* 0x0000002702003986 */ /* 0x0003e2000c10192a */
[-C--:B------:R-:W-:Y:S02]  /*ddb0*/  LEA.HI.X.SX32 R17, R0, R45.reuse, 0x2, P6 ;  /* 0x0000002d00117211 */ /* 0x080fe400030f16ff */
[----:B------:R-:W-:Y:S02]  /*ddc0*/  LEA.HI.X.SX32 R19, R208, R45, 0x2, P5 ;  /* 0x0000002dd0137211 */ /* 0x000fe400028f16ff */
[C---:B------:R-:W-:Y:S01]  /*ddd0*/  ISETP.LT.AND P3, PT, R206.reuse, UR19, !P0 ;  /* 0x00000013ce007c0c */ /* 0x040fe2000c761270 */
[----:B------:R-:W-:Y:S01]  /*dde0*/  IMAD R206, R206, UR5, RZ ;  /* 0x00000005cece7c24 */ /* 0x000fe2000f8e02ff */
[----:B--2---:R-:W-:Y:S01]  /*ddf0*/  LEA R20, P5, R207, R35, 0x2 ;  /* 0x00000023cf147211 */ /* 0x004fe200078a10ff */
[----:B------:R2:W-:Y:S01]  /*de00*/  @P2 STG.E desc[UR42][R16.64], R4 ;  /* 0x0000000410002986 */ /* 0x0005e2000c10192a */
[C---:B------:R-:W-:Y:S01]  /*de10*/  ISETP.LT.AND P2, PT, R205.reuse, UR19, !P0 ;  /* 0x00000013cd007c0c */ /* 0x040fe2000c741270 */
[----:B------:R-:W-:Y:S01]  /*de20*/  IMAD R205, R205, UR5, RZ ;  /* 0x00000005cdcd7c24 */ /* 0x000fe2000f8e02ff */
[----:B------:R-:W-:Y:S01]  /*de30*/  LEA.HI.X.SX32 R21, R207, R45, 0x2, P5 ;  /* 0x0000002dcf157211 */ /* 0x000fe200028f16ff */
[----:B------:R4:W-:Y:S01]  /*de40*/  @P1 STG.E desc[UR42][R18.64], R5 ;  /* 0x0000000512001986 */ /* 0x0009e2000c10192a */
[C---:B------:R-:W-:Y:S01]  /*de50*/  ISETP.LT.AND P1, PT, R204.reuse, UR19, !P0 ;  /* 0x00000013cc007c0c */ /* 0x040fe2000c721270 */
[----:B------:R-:W-:Y:S01]  /*de60*/  IMAD R204, R204, UR5, RZ ;  /* 0x00000005cccc7c24 */ /* 0x000fe2000f8e02ff */
[C---:B-1----:R-:W-:Y:S01]  /*de70*/  LEA R2, P5, R206.reuse, R35, 0x2 ;  /* 0x00000023ce027211 */ /* 0x042fe200078a10ff */
[----:B------:R-:W-:Y:S03]  /*de80*/  @P4 STG.E desc[UR42][R20.64], R6 ;  /* 0x0000000614004986 */ /* 0x000fe6000c10192a */
[----:B------:R-:W-:-:S02]  /*de90*/  LEA.HI.X.SX32 R3, R206, R45, 0x2, P5 ;  /* 0x0000002dce037211 */ /* 0x000fc400028f16ff */
[-C--:B--2---:R-:W-:Y:S02]  /*dea0*/  LEA R16, P6, R205, R35.reuse, 0x2 ;  /* 0x00000023cd107211 */ /* 0x084fe400078c10ff */
[C---:B------:R-:W-:Y:S01]  /*deb0*/  ISETP.LT.AND P5, PT, R203.reuse, UR19, !P0 ;  /* 0x00000013cb007c0c */ /* 0x040fe2000c7a1270 */
[----:B------:R-:W-:Y:S01]  /*dec0*/  IMAD R203, R203, UR5, RZ ;  /* 0x00000005cbcb7c24 */ /* 0x000fe2000f8e02ff */
[C---:B------:R-:W-:Y:S02]  /*ded0*/  LEA R4, P4, R204.reuse, R35, 0x2 ;  /* 0x00000023cc047211 */ /* 0x040fe400078810ff */
[-C--:B------:R-:W-:Y:S02]  /*dee0*/  LEA.HI.X.SX32 R17, R205, R45.reuse, 0x2, P6 ;  /* 0x0000002dcd117211 */ /* 0x080fe400030f16ff */
[----:B----4-:R-:W-:Y:S02]  /*def0*/  LEA.HI.X.SX32 R5, R204, R45, 0x2, P4 ;  /* 0x0000002dcc057211 */ /* 0x010fe400020f16ff */
[C---:B------:R-:W-:Y:S01]  /*df00*/  LEA R18, P4, R203.reuse, R35, 0x2 ;  /* 0x00000023cb127211 */ /* 0x040fe200078810ff */
[----:B------:R1:W-:Y:S01]  /*df10*/  @P3 STG.E desc[UR42][R2.64], R7 ;  /* 0x0000000702003986 */ /* 0x0003e2000c10192a */
[C---:B------:R-:W-:Y:S01]  /*df20*/  ISETP.LT.AND P3, PT, R202.reuse, UR19, !P0 ;  /* 0x00000013ca007c0c */ /* 0x040fe2000c761270 */
[----:B------:R-:W-:Y:S01]  /*df30*/  IMAD R202, R202, UR5, RZ ;  /* 0x00000005caca7c24 */ /* 0x000fe2000f8e02ff */
[----:B------:R-:W-:Y:S01]  /*df40*/  LEA.HI.X.SX32 R19, R203, R45, 0x2, P4 ;  /* 0x0000002dcb137211 */ /* 0x000fe200020f16ff */
[----:B------:R-:W-:Y:S01]  /*df50*/  @P2 STG.E desc[UR42][R16.64], R8 ;  /* 0x0000000810002986 */ /* 0x000fe2000c10192a */
[C---:B------:R-:W-:Y:S01]  /*df60*/  ISETP.LT.AND P2, PT, R201.reuse, UR19, !P0 ;  /* 0x00000013c9007c0c */ /* 0x040fe2000c741270 */
[----:B------:R-:W-:-:S02]  /*df70*/  IMAD R201, R201, UR5, RZ ;  /* 0x00000005c9c97c24 */ /* 0x000fc4000f8e02ff */
[----:B------:R2:W-:Y:S01]  /*df80*/  @P1 STG.E desc[UR42][R4.64], R9 ;  /* 0x0000000904001986 */ /* 0x0005e2000c10192a */
[C---:B------:R-:W-:Y:S01]  /*df90*/  ISETP.LT.AND P1, PT, R200.reuse, UR19, !P0 ;  /* 0x00000013c8007c0c */ /* 0x040fe2000c721270 */
[----:B------:R-:W-:Y:S01]  /*dfa0*/  IMAD R200, R200, UR5, RZ ;  /* 0x00000005c8c87c24 */ /* 0x000fe2000f8e02ff */
[CC--:B-1----:R-:W-:Y:S01]  /*dfb0*/  LEA R2, P4, R202.reuse, R35.reuse, 0x2 ;  /* 0x00000023ca027211 */ /* 0x0c2fe200078810ff */
[----:B------:R-:W-:Y:S01]  /*dfc0*/  @P5 STG.E desc[UR42][R18.64], R10 ;  /* 0x0000000a12005986 */ /* 0x000fe2000c10192a */
[C---:B------:R-:W-:Y:S02]  /*dfd0*/  LEA R6, P5, R201.reuse, R35, 0x2 ;  /* 0x00000023c9067211 */ /* 0x040fe400078a10ff */
[----:B------:R-:W-:Y:S02]  /*dfe0*/  LEA.HI.X.SX32 R3, R202, R45, 0x2, P4 ;  /* 0x0000002dca037211 */ /* 0x000fe400020f16ff */
[----:B--2---:R-:W-:Y:S02]  /*dff0*/  LEA R4, P6, R200, R35, 0x2 ;  /* 0x00000023c8047211 */ /* 0x004fe400078c10ff */
[----:B------:R-:W-:-:S02]  /*e000*/  LEA.HI.X.SX32 R7, R201, R45, 0x2, P5 ;  /* 0x0000002dc9077211 */ /* 0x000fc400028f16ff */
[----:B------:R-:W-:Y:S02]  /*e010*/  LEA.HI.X.SX32 R5, R200, R45, 0x2, P6 ;  /* 0x0000002dc8057211 */ /* 0x000fe400030f16ff */
[C---:B------:R-:W-:Y:S01]  /*e020*/  ISETP.LT.AND P5, PT, R199.reuse, UR19, !P0 ;  /* 0x00000013c7007c0c */ /* 0x040fe2000c7a1270 */
[----:B------:R-:W-:Y:S01]  /*e030*/  IMAD R199, R199, UR5, RZ ;  /* 0x00000005c7c77c24 */ /* 0x000fe2000f8e02ff */
[C---:B------:R-:W-:Y:S01]  /*e040*/  ISETP.LT.AND P4, PT, R197.reuse, UR19, !P0 ;  /* 0x00000013c5007c0c */ /* 0x040fe2000c781270 */
[----:B------:R-:W-:Y:S01]  /*e050*/  IMAD R197, R197, UR5, RZ ;  /* 0x00000005c5c57c24 */ /* 0x000fe2000f8e02ff */
[----:B------:R1:W-:Y:S01]  /*e060*/  @P3 STG.E desc[UR42][R2.64], R11 ;  /* 0x0000000b02003986 */ /* 0x0003e2000c10192a */
[C---:B------:R-:W-:Y:S01]  /*e070*/  ISETP.LT.AND P3, PT, R195.reuse, UR19, !P0 ;  /* 0x00000013c3007c0c */ /* 0x040fe2000c761270 */
[----:B------:R-:W-:Y:S02]  /*e080*/  IMAD R195, R195, UR5, RZ ;  /* 0x00000005c3c37c24 */ /* 0x000fe4000f8e02ff */
[----:B------:R2:W-:Y:S01]  /*e090*/  @P2 STG.E desc[UR42][R6.64], R12 ;  /* 0x0000000c06002986 */ /* 0x0005e2000c10192a */
[C---:B------:R-:W-:Y:S01]  /*e0a0*/  ISETP.LT.AND P2, PT, R194.reuse, UR19, !P0 ;  /* 0x00000013c2007c0c */ /* 0x040fe2000c741270 */
[----:B------:R-:W-:Y:S01]  /*e0b0*/  IMAD R194, R194, UR5, RZ ;  /* 0x00000005c2c27c24 */ /* 0x000fe2000f8e02ff */
[-C--:B------:R-:W-:Y:S01]  /*e0c0*/  LEA R8, P6, R199, R35.reuse, 0x2 ;  /* 0x00000023c7087211 */ /* 0x080fe200078c10ff */
[----:B------:R4:W-:Y:S01]  /*e0d0*/  @P1 STG.E desc[UR42][R4.64], R13 ;  /* 0x0000000d04001986 */ /* 0x0009e2000c10192a */
[----:B-1----:R-:W-:Y:S01]  /*e0e0*/  LEA R2, P1, R197, R35, 0x2 ;  /* 0x00000023c5027211 */ /* 0x002fe200078210ff */
[----:B------:R-:W-:Y:S01]  /*e0f0*/  IMAD R0, R193, UR5, RZ ;  /* 0x00000005c1007c24 */ /* 0x000fe2000f8e02ff */
[----:B------:R-:W-:-:S02]  /*e100*/  LEA.HI.X.SX32 R9, R199, R45, 0x2, P6 ;  /* 0x0000002dc7097211 */ /* 0x000fc400030f16ff */
[----:B------:R-:W-:Y:S02]  /*e110*/  LEA.HI.X.SX32 R3, R197, R45, 0x2, P1 ;  /* 0x0000002dc5037211 */ /* 0x000fe400008f16ff */
[-C--:B--2---:R-:W-:Y:S02]  /*e120*/  LEA R6, P1, R194, R35.reuse, 0x2 ;  /* 0x00000023c2067211 */ /* 0x084fe400078210ff */
[C---:B----4-:R-:W-:Y:S01]  /*e130*/  LEA R4, P6, R195.reuse, R35, 0x2 ;  /* 0x00000023c3047211 */ /* 0x050fe200078c10ff */
[----:B------:R-:W-:Y:S01]  /*e140*/  IMAD R13, R192, UR5, RZ ;  /* 0x00000005c00d7c24 */ /* 0x000fe2000f8e02ff */
[-C--:B------:R-:W-:Y:S02]  /*e150*/  LEA.HI.X.SX32 R7, R194, R45.reuse, 0x2, P1 ;  /* 0x0000002dc2077211 */ /* 0x080fe400008f16ff */
[----:B------:R-:W-:Y:S02]  /*e160*/  LEA.HI.X.SX32 R5, R195, R45, 0x2, P6 ;  /* 0x0000002dc3057211 */ /* 0x000fe400030f16ff */
[----:B------:R-:W-:-:S02]  /*e170*/  LEA R10, P6, R0, R35, 0x2 ;  /* 0x00000023000a7211 */ /* 0x000fc400078c10ff */
[----:B------:R-:W-:Y:S02]  /*e180*/  ISETP.LT.AND P1, PT, R193, UR19, !P0 ;  /* 0x00000013c1007c0c */ /* 0x000fe4000c721270 */
[----:B------:R-:W-:Y:S02]  /*e190*/  ISETP.LT.AND P0, PT, R192, UR19, !P0 ;  /* 0x00000013c0007c0c */ /* 0x000fe4000c701270 */
[----:B------:R-:W-:Y:S02]  /*e1a0*/  LEA.HI.X.SX32 R11, R0, R45, 0x2, P6 ;  /* 0x0000002d000b7211 */ /* 0x000fe400030f16ff */
[C---:B------:R-:W-:Y:S01]  /*e1b0*/  LEA R12, P6, R13.reuse, R35, 0x2 ;  /* 0x000000230d0c7211 */ /* 0x040fe200078c10ff */
[----:B------:R1:W-:Y:S03]  /*e1c0*/  @P5 STG.E desc[UR42][R8.64], R14 ;  /* 0x0000000e08005986 */ /* 0x0003e6000c10192a */
[----:B------:R-:W-:Y:S01]  /*e1d0*/  LEA.HI.X.SX32 R13, R13, R45, 0x2, P6 ;  /* 0x0000002d0d0d7211 */ /* 0x000fe200030f16ff */
[----:B------:R1:W-:Y:S04]  /*e1e0*/  @P4 STG.E desc[UR42][R2.64], R15 ;  /* 0x0000000f02004986 */ /* 0x0003e8000c10192a */
[----:B---3--:R1:W-:Y:S04]  /*e1f0*/  @P3 STG.E desc[UR42][R4.64], R40 ;  /* 0x0000002804003986 */ /* 0x0083e8000c10192a */
[----:B------:R1:W-:Y:S04]  /*e200*/  @P2 STG.E desc[UR42][R6.64], R41 ;  /* 0x0000002906002986 */ /* 0x0003e8000c10192a */
[----:B------:R1:W-:Y:S04]  /*e210*/  @P1 STG.E desc[UR42][R10.64], R42 ;  /* 0x0000002a0a001986 */ /* 0x0003e8000c10192a */
[----:B------:R1:W-:Y:S01]  /*e220*/  @P0 STG.E desc[UR42][R12.64], R43 ;  /* 0x0000002b0c000986 */ /* 0x0003e2000c10192a */
[----:B------:R-:W-:Y:S06]  /*e230*/  BAR.SYNC.DEFER_BLOCKING 0x0 ;  /* 0x0000000000007b1d */ /* 0x000fec0000010000 */
[----:B------:R-:W-:Y:S05]  /*e240*/  BRA.U UP0, `(.L_x_13) ;  /* 0x0000000100a07547 */ /* 0x000fea000b800000 */
[----:B------:R-:W2:Y:S01]  /*e250*/  S2UR UR5, SR_CgaCtaId ;  /* 0x00000000000579c3 */ /* 0x000ea20000008800 */
[----:B------:R-:W-:Y:S01]  /*e260*/  NOP ;  /* 0x0000000000007918 */ /* 0x000fe20000000000 */
[----:B------:R-:W-:Y:S01]  /*e270*/  UMOV UR4, 0x50 ;  /* 0x0000005000047882 */ /* 0x000fe20000000000 */
[----:B------:R-:W-:Y:S02]  /*e280*/  IMAD.U32 R0, RZ, RZ, UR9 ;  /* 0x00000009ff007e24 */ /* 0x000fe4000f8e00ff */
[----:B-1----:R-:W-:Y:S02]  /*e290*/  IMAD.MOV.U32 R3, RZ, RZ, 0x3 ;  /* 0x00000003ff037424 */ /* 0x002fe400078e00ff */
[----:B------:R-:W-:Y:S01]  /*e2a0*/  IMAD.MOV.U32 R7, RZ, RZ, 0x1 ;  /* 0x00000001ff077424 */ /* 0x000fe200078e00ff */
[----:B------:R-:W-:-:S04]  /*e2b0*/  LOP3.LUT R0, R0, 0xffff, RZ, 0xc0, !PT ;  /* 0x0000ffff00007812 */ /* 0x000fc800078ec0ff */
[----:B------:R-:W-:-:S05]  /*e2c0*/  SHF.R.U32.HI R0, RZ, 0x5, R0 ;  /* 0x00000005ff007819 */ /* 0x000fca0000011600 */
[----:B------:R-:W-:Y:S01]  /*e2d0*/  VIADD R2, R0, 0x10 ;  /* 0x0000001000027836 */ /* 0x000fe20000000000 */
[----:B------:R-:W-:Y:S01]  /*e2e0*/  SHF.L.U32 R0, R3, R0, RZ ;  /* 0x0000000003007219 */ /* 0x000fe200000006ff */
[----:B--2---:R-:W-:-:S03]  /*e2f0*/  ULEA UR6, UR5, UR4, 0x18 ;  /* 0x0000000405067291 */ /* 0x004fc6000f8ec0ff */
[----:B------:R-:W-:-:S04]  /*e300*/  SHF.L.U32 R3, R7, R2, RZ ;  /* 0x0000000207037219 */ /* 0x000fc800000006ff */
[----:B------:R-:W-:Y:S02]  /*e310*/  LOP3.LUT R0, R3, R0, RZ, 0xfc, !PT ;  /* 0x0000000003007212 */ /* 0x000fe400078efcff */
[----:B------:R-:W1:Y:S02]  /*e320*/  LDS R5, [UR6] ;  /* 0x00000006ff057984 */ /* 0x000e640008000800 */
[C---:B------:R-:W-:Y:S02]  /*e330*/  LOP3.LUT R2, R0.reuse, 0xffff, RZ, 0xc0, !PT ;  /* 0x0000ffff00027812 */ /* 0x040fe400078ec0ff */
[----:B-1----:R-:W-:-:S04]  /*e340*/  LOP3.LUT R3, R0, 0xffff, R5, 0x80, !PT ;  /* 0x0000ffff00037812 */ /* 0x002fc800078e8005 */
[----:B------:R-:W-:-:S13]  /*e350*/  ISETP.NE.AND P0, PT, R3, R2, PT ;  /* 0x000000020300720c */ /* 0x000fda0003f05270 */
[----:B------:R-:W-:Y:S05]  /*e360*/  @P0 BRA `(.L_x_14) ;  /* 0x0000000000500947 */ /* 0x000fea0003800000 */
[----:B------:R-:W-:Y:S02]  /*e370*/  SHF.R.U32.HI R5, RZ, 0x10, R5 ;  /* 0x00000010ff057819 */ /* 0x000fe40000011605 */
[----:B------:R-:W-:-:S04]  /*e380*/  SHF.R.U32.HI R2, RZ, 0x10, R0 ;  /* 0x00000010ff027819 */ /* 0x000fc80000011600 */
[----:B------:R-:W-:-:S04]  /*e390*/  LOP3.LUT R5, R5, R2, RZ, 0xc0, !PT ;  /* 0x0000000205057212 */ /* 0x000fc800078ec0ff */
[----:B------:R-:W-:-:S13]  /*e3a0*/  ISETP.NE.AND P0, PT, R5, R2, PT ;  /* 0x000000020500720c */ /* 0x000fda0003f05270 */
[----:B------:R-:W-:Y:S05]  /*e3b0*/  @P0 BRA `(.L_x_15) ;  /* 0x0000000000300947 */ /* 0x000fea0003800000 */
[----:B------:R-:W-:Y:S01]  /*e3c0*/  R2UR UR4, R0 ;  /* 0x00000000000472ca */ /* 0x000fe200000e0000 */
[----:B------:R-:W-:Y:S01]  /*e3d0*/  VOTEU.ANY UR5, UPT, PT ;  /* 0x0000000000057886 */ /* 0x000fe200038e0100 */
[----:B------:R-:W1:Y:S01]  /*e3e0*/  S2R R0, SR_LANEID ;  /* 0x0000000000007919 */ /* 0x000e620000000000 */
[----:B------:R-:W-:-:S10]  /*e3f0*/  UFLO.U32 UR5, UR5 ;  /* 0x00000005000572bd */ /* 0x000fd400080e0000 */
[----:B------:R-:W-:-:S06]  /*e400*/  ULOP3.LUT UR4, URZ, UR4, URZ, 0x33, !UPT ;  /* 0x00000004ff047292 */ /* 0x000fcc000f8e33ff */
[----:B------:R-:W-:-:S04]  /*e410*/  IMAD.U32 R2, RZ, RZ, UR4 ;  /* 0x00000004ff027e24 */ /* 0x000fc8000f8e00ff */
[----:B------:R-:W2:Y:S02]  /*e420*/  REDUX UR7, R2 ;  /* 0x00000000020773c4 */ /* 0x000ea40000000000 */
[----:B------:R3:W-:Y:S01]  /*e430*/  UTCATOMSWS.AND URZ, UR4 ;  /* 0x0000000400ff79e3 */ /* 0x0007e20008000000 */
[----:B-1----:R-:W-:Y:S01]  /*e440*/  ISETP.EQ.U32.AND P0, PT, R0, UR5, PT ;  /* 0x0000000500007c0c */ /* 0x002fe2000bf02070 */
[----:B--2---:R-:W-:-:S12]  /*e450*/  IMAD.U32 R0, RZ, RZ, UR7 ;  /* 0x00000007ff007e24 */ /* 0x004fd8000f8e00ff */
[----:B------:R3:W-:Y:S01]  /*e460*/  @P0 ATOMS.AND RZ, [UR6], R0 ;  /* 0x00000000ffff098c */ /* 0x0007e2000a800006 */
[----:B------:R-:W-:Y:S05]  /*e470*/  BRA `(.L_x_13) ;  /* 0x0000000000147947 */ /* 0x000fea0003800000 */
.L_x_15:
[----:B------:R-:W-:-:S07]  /*e480*/  MOV R2, 0xe4a0 ;  /* 0x0000e4a000027802 */ /* 0x000fce0000000f00 */
[----:B------:R-:W-:Y:S05]  /*e490*/  CALL.REL.NOINC `($__internal_0_$__cuda_sm10x_tcgen05_guardrail_trap_col_being_dealloced_not_returned_by_alloc) ;  /* 0x00000000002c7944 */ /* 0x000fea0003c00000 */
[----:B------:R-:W-:Y:S05]  /*e4a0*/  BRA `(.L_x_13) ;  /* 0x0000000000087947 */ /* 0x000fea0003800000 */
.L_x_14:
[----:B------:R-:W-:-:S07]  /*e4b0*/  MOV R2, 0xe4d0 ;  /* 0x0000e4d000027802 */ /* 0x000fce0000000f00 */
[----:B------:R-:W-:Y:S05]  /*e4c0*/  CALL.REL.NOINC `($__internal_2_$__cuda_sm10x_tcgen05_guardrail_trap_unallocated_columns_being_dealloced) ;  /* 0x0000000000387944 */ /* 0x000fea0003c00000 */
.L_x_13:
[----:B------:R-:W-:Y:S01]  /*e4d0*/  NOP ;  /* 0x0000000000007918 */ /* 0x000fe20000000000 */
[----:B---3--:R-:W-:Y:S05]  /*e4e0*/  EXIT ;  /* 0x000000000000794d */ /* 0x008fea0003800000 */
.L_x_9:
[----:B------:R-:W1:Y:S02]  /*e4f0*/  SYNCS.PHASECHK.TRANS64.TRYWAIT P3, [UR27], R122 ;  /* 0x0000007aff0075a7 */ /* 0x000e64000806111b */
[----:B-1----:R-:W-:Y:S05]  /*e500*/  @!P3 BRA `(.L_x_9) ;  /* 0xfffffffc00f8b947 */ /* 0x002fea000383ffff */
[----:B------:R-:W-:Y:S05]  /*e510*/  BRA `(.L_x_16) ;  /* 0xffffffd000f87947 */ /* 0x000fea000383ffff */
.L_x_12:
[----:B------:R-:W2:Y:S02]  /*e520*/  SYNCS.PHASECHK.TRANS64.TRYWAIT P0, [UR10], R0 ;  /* 0x00000000ff0075a7 */ /* 0x000ea4000800110a */
[----:B--2---:R-:W-:Y:S05]  /*e530*/  @!P0 BRA `(.L_x_12) ;  /* 0xfffffffc00f88947 */ /* 0x004fea000383ffff */
[----:B------:R-:W-:Y:S05]  /*e540*/  BRA `(.L_x_11) ;  /* 0xffffffec002c7947 */ /* 0x000fea000383ffff */
        .weak           $__internal_0_$__cuda_sm10x_tcgen05_guardrail_trap_col_being_dealloced_not_returned_by_alloc
        .type           $__internal_0_$__cuda_sm10x_tcgen05_guardrail_trap_col_being_dealloced_not_returned_by_alloc,@function
        .size           $__internal_0_$__cuda_sm10x_tcgen05_guardrail_trap_col_being_dealloced_not_returned_by_alloc,($__internal_1_$__cuda_sm10x_tcgen05_guardrail_trap_phase_invalid_during_alloc - $__internal_0_$__cuda_sm10x_tcgen05_guardrail_trap_col_being_dealloced_not_returned_by_alloc)
$__internal_0_$__cuda_sm10x_tcgen05_guardrail_trap_col_being_dealloced_not_returned_by_alloc:
[----:B------:R-:W-:Y:S05]  /*e550*/  BPT.TRAP 0x1 ;  /* 0x000000040000795c */ /* 0x000fea0000300000 */
[----:B------:R-:W-:-:S04]  /*e560*/  IMAD.MOV.U32 R3, RZ, RZ, 0x0 ;  /* 0x00000000ff037424 */ /* 0x000fc800078e00ff */
[----:B------:R-:W-:Y:S05]  /*e570*/  RET.REL.NODEC R2 `(matmul_kernel) ;  /* 0xffffff1802a07950 */ /* 0x000fea0003c3ffff */
        .weak           $__internal_1_$__cuda_sm10x_tcgen05_guardrail_trap_phase_invalid_during_alloc
        .type           $__internal_1_$__cuda_sm10x_tcgen05_guardrail_trap_phase_invalid_during_alloc,@function
        .size           $__internal_1_$__cuda_sm10x_tcgen05_guardrail_trap_phase_invalid_during_alloc,($__internal_2_$__cuda_sm10x_tcgen05_guardrail_trap_unallocated_columns_being_dealloced - $__internal_1_$__cuda_sm10x_tcgen05_guardrail_trap_phase_invalid_during_alloc)
$__internal_1_$__cuda_sm10x_tcgen05_guardrail_trap_phase_invalid_during_alloc:
[----:B------:R-:W-:Y:S05]  /*e580*/  BPT.TRAP 0x1 ;  /* 0x000000040000795c */ /* 0x000fea0000300000 */
[----:B------:R-:W-:-:S04]  /*e590*/  IMAD.MOV.U32 R3, RZ, RZ, 0x0 ;  /* 0x00000000ff037424 */ /* 0x000fc800078e00ff */
[----:B------:R-:W-:Y:S05]  /*e5a0*/  RET.REL.NODEC R2 `(matmul_kernel) ;  /* 0xffffff1802947950 */ /* 0x000fea0003c3ffff */
        .weak           $__internal_2_$__cuda_sm10x_tcgen05_guardrail_trap_unallocated_columns_being_dealloced
        .type           $__internal_2_$__cuda_sm10x_tcgen05_guardrail_trap_unallocated_columns_being_dealloced,@function
        .size           $__internal_2_$__cuda_sm10x_tcgen05_guardrail_trap_unallocated_columns_being_dealloced,(.L_x_20 - $__internal_2_$__cuda_sm10x_tcgen05_guardrail_trap_unallocated_columns_being_dealloced)
$__internal_2_$__cuda_sm10x_tcgen05_guardrail_trap_unallocated_columns_being_dealloced:
[----:B------:R-:W-:Y:S05]  /*e5b0*/  BPT.TRAP 0x1 ;  /* 0x000000040000795c */ /* 0x000fea0000300000 */
[----:B------:R-:W-:-:S04]  /*e5c0*/  IMAD.MOV.U32 R3, RZ, RZ, 0x0 ;  /* 0x00000000ff037424 */ /* 0x000fc800078e00ff */
[----:B------:R-:W-:Y:S05]  /*e5d0*/  RET.REL.NODEC R2 `(matmul_kernel) ;  /* 0xffffff1802887950 */ /* 0x000fea0003c3ffff */
.L_x_17:
[----:B------:R-:W-:-:S00]  /*e5e0*/  BRA `(.L_x_17) ;  /* 0xfffffffc00fc7947 */ /* 0x000fc0000383ffff */
[----:B------:R-:W-:-:S00]  /*e5f0*/  NOP ;  /* 0x0000000000007918 */ /* 0x000fc00000000000 */
        /* <DEDUP_REMOVED lines=8> */
.L_x_20:


//--------------------- .nv.shared.matmul_kernel  --------------------------
	.section	.nv.shared.matmul_kernel,"aw",@nobits
	.sectionflags	@""
	.align	16
	.zero		1024


//--------------------- .nv.shared.reserved.0     --------------------------
	.section	.nv.shared.reserved.0,"aw",@nobits
	.align	8
	.weak		__nv_reservedSMEM_offset_0_alias
	.size		__nv_reservedSMEM_offset_0_alias, 0, 64
	.other		__nv_reservedSMEM_offset_0_alias,@"STO_CUDA_RESERVED_SHARED STV_DEFAULT"
__nv_reservedSMEM_offset_0_alias:
	.zero		0
.nv.shared.reserved.0:
	.zero		64
	.weak		__nv_reservedSMEM_allocation_phase
	.type		__nv_reservedSMEM_allocation_phase,@object
	.size		__nv_reservedSMEM_allocation_phase,(.L_0 - __nv_reservedSMEM_allocation_phase)
__nv_reservedSMEM_allocation_phase:
	.zero		1
.L_0:
	.zero		7
	.weak		__nv_reservedSMEM_devtool_atexit_pc
	.type		__nv_reservedSMEM_devtool_atexit_pc,@object
	.size		__nv_reservedSMEM_devtool_atexit_pc,(__nv_reservedSMEM_allocation_mask - __nv_reservedSMEM_devtool_atexit_pc)
__nv_reservedSMEM_devtool_atexit_pc:
	.zero		8
	.weak		__nv_reservedSMEM_allocation_mask
	.type		__nv_reservedSMEM_allocation_mask,@object
	.size		__nv_reservedSMEM_allocation_mask,(.L_2 - __nv_reservedSMEM_allocation_mask)
__nv_reservedSMEM_allocation_mask:
	.zero		4
.L_2:


//--------------------- .nv.constant0.matmul_kernel --------------------------
	.section	.nv.constant0.matmul_kernel,"a",@progbits
	.sectionflags	@""
	.align	4
.nv.constant0.matmul_kernel:
	.zero		976


//--------------------- SYMBOLS --------------------------

	.type		.nv.reservedSmem.offset0,@object
	.size		.nv.reservedSmem.offset0,0x4
	.type		.nv.reservedSmem.cap,@object
	.size		.nv.reservedSmem.cap,0x4
